	.target	sm_90a

	.elftype	@"ET_EXEC"


//--------------------- .note.nv.tkinfo           --------------------------
	.section	.note.nv.tkinfo,"",@"SHT_NOTE"
	.sectionflags	@"SHF_NOTE_NV_TKINFO"
	.tkinfo
        /*0018*/ 	.word	0x00000002
        /*0030*/ 	.string	""
        /*0030*/ 	.string	"ptxas"
        /*0030*/ 	.string	"Cuda compilation tools, release 13.0, V13.0.88"
        /*0030*/ 	.string	"Build cuda_13.0.r13.0/compiler.36424714_0"
        /*0030*/ 	.string	"-arch sm_90a -m 64 "



//--------------------- .note.nv.cuinfo           --------------------------
	.section	.note.nv.cuinfo,"",@"SHT_NOTE"
	.sectionflags	@"SHF_NOTE_NV_CUINFO"
        /*0018*/ 	.short	0x0002
        /*001a*/ 	.short	0x005a
        /*001c*/ 	.short	0x0082
	.zero		2


//--------------------- .nv.info                  --------------------------
	.section	.nv.info,"",@"SHT_CUDA_INFO"
	.align	4


	//----- nvinfo : EIATTR_REGCOUNT
	.align		4
        /*0000*/ 	.byte	0x04, 0x2f
        /*0002*/ 	.short	(.L_15 - .L_14)
	.align		4
.L_14:
        /*0004*/ 	.word	index@(_ZN7cutlass13device_kernelINS_4gemm6kernel13GemmUniversalIN4cute5tupleIJiiiiEEENS1_10collective13CollectiveMmaINS1_34MainloopSm90TmaGmmaWarpSpecializedILi9ENS5_IJNS4_1CILi1EEESB_SB_EEENS1_35KernelTmaWarpSpecializedCooperativeEEENS5_IJNSA_ILi128EEENSA_ILi240EEENSA_ILi32EEEEEENS_10bfloat16_tENS5_IJlSB_lEEESJ_SK_NS4_8TiledMMAINS4_8MMA_AtomIJNS4_4SM904GMMA27MMA_64x16x16_F32BF16BF16_SSILNSO_5MajorE0ELSQ_0ELNSO_7ScaleInE1ELSR_1EEEEEENS4_6LayoutINS5_IJNSA_ILi2EEESB_SB_EEENS5_IJSB_NSA_ILi0EEESX_EEEEENS5_IJNS4_10UnderscoreES10_S10_EEEEENS4_13SM90_TMA_LOADENS4_14ComposedLayoutINS4_7SwizzleILi2ELi4ELi3EEENS4_18smem_ptr_flag_bitsILi16EEENSU_INS5_IJNSA_ILi8EEESH_EEENS5_IJSH_SB_EEEEEEEvNS4_8identityES13_S1D_vS1E_EENS_8epilogue10collective6detail29Sm90TmaWarpSpecializedAdapterINS1H_15DefaultEpilogueISJ_SK_SK_NS1G_6thread17LinearCombinationISJ_Li1EffLNS1L_9ScaleType4KindE0ELNS_15FloatRoundStyleE2ESJ_EENS1_15EpilogueDefaultEEEEEvvEEEEvNT_6ParamsE)
        /*0008*/ 	.word	0x000000a8


	//----- nvinfo : EIATTR_FRAME_SIZE
	.align		4
.L_15:
        /*000c*/ 	.byte	0x04, 0x11
        /*000e*/ 	.short	(.L_17 - .L_16)
	.align		4
.L_16:
        /*0010*/ 	.word	index@(_ZN7cutlass13device_kernelINS_4gemm6kernel13GemmUniversalIN4cute5tupleIJiiiiEEENS1_10collective13CollectiveMmaINS1_34MainloopSm90TmaGmmaWarpSpecializedILi9ENS5_IJNS4_1CILi1EEESB_SB_EEENS1_35KernelTmaWarpSpecializedCooperativeEEENS5_IJNSA_ILi128EEENSA_ILi240EEENSA_ILi32EEEEEENS_10bfloat16_tENS5_IJlSB_lEEESJ_SK_NS4_8TiledMMAINS4_8MMA_AtomIJNS4_4SM904GMMA27MMA_64x16x16_F32BF16BF16_SSILNSO_5MajorE0ELSQ_0ELNSO_7ScaleInE1ELSR_1EEEEEENS4_6LayoutINS5_IJNSA_ILi2EEESB_SB_EEENS5_IJSB_NSA_ILi0EEESX_EEEEENS5_IJNS4_10UnderscoreES10_S10_EEEEENS4_13SM90_TMA_LOADENS4_14ComposedLayoutINS4_7SwizzleILi2ELi4ELi3EEENS4_18smem_ptr_flag_bitsILi16EEENSU_INS5_IJNSA_ILi8EEESH_EEENS5_IJSH_SB_EEEEEEEvNS4_8identityES13_S1D_vS1E_EENS_8epilogue10collective6detail29Sm90TmaWarpSpecializedAdapterINS1H_15DefaultEpilogueISJ_SK_SK_NS1G_6thread17LinearCombinationISJ_Li1EffLNS1L_9ScaleType4KindE0ELNS_15FloatRoundStyleE2ESJ_EENS1_15EpilogueDefaultEEEEEvvEEEEvNT_6ParamsE)
        /*0014*/ 	.word	0x00000000


	//----- nvinfo : EIATTR_MIN_STACK_SIZE
	.align		4
.L_17:
        /*0018*/ 	.byte	0x04, 0x12
        /*001a*/ 	.short	(.L_19 - .L_18)
	.align		4
.L_18:
        /*001c*/ 	.word	index@(_ZN7cutlass13device_kernelINS_4gemm6kernel13GemmUniversalIN4cute5tupleIJiiiiEEENS1_10collective13CollectiveMmaINS1_34MainloopSm90TmaGmmaWarpSpecializedILi9ENS5_IJNS4_1CILi1EEESB_SB_EEENS1_35KernelTmaWarpSpecializedCooperativeEEENS5_IJNSA_ILi128EEENSA_ILi240EEENSA_ILi32EEEEEENS_10bfloat16_tENS5_IJlSB_lEEESJ_SK_NS4_8TiledMMAINS4_8MMA_AtomIJNS4_4SM904GMMA27MMA_64x16x16_F32BF16BF16_SSILNSO_5MajorE0ELSQ_0ELNSO_7ScaleInE1ELSR_1EEEEEENS4_6LayoutINS5_IJNSA_ILi2EEESB_SB_EEENS5_IJSB_NSA_ILi0EEESX_EEEEENS5_IJNS4_10UnderscoreES10_S10_EEEEENS4_13SM90_TMA_LOADENS4_14ComposedLayoutINS4_7SwizzleILi2ELi4ELi3EEENS4_18smem_ptr_flag_bitsILi16EEENSU_INS5_IJNSA_ILi8EEESH_EEENS5_IJSH_SB_EEEEEEEvNS4_8identityES13_S1D_vS1E_EENS_8epilogue10collective6detail29Sm90TmaWarpSpecializedAdapterINS1H_15DefaultEpilogueISJ_SK_SK_NS1G_6thread17LinearCombinationISJ_Li1EffLNS1L_9ScaleType4KindE0ELNS_15FloatRoundStyleE2ESJ_EENS1_15EpilogueDefaultEEEEEvvEEEEvNT_6ParamsE)
        /*0020*/ 	.word	0x00000000
.L_19:


//--------------------- .nv.compat                --------------------------
	.section	.nv.compat,"",@"SHT_CUDA_COMPAT_INFO"
	.align	4
        /*0000*/ 	.byte	0x02, 0x09, 0x01, 0x00, 0x02, 0x02, 0x04, 0x00, 0x02, 0x05, 0x05, 0x00, 0x03, 0x07, 0x01, 0x01
        /*0010*/ 	.byte	0x02, 0x03, 0x01, 0x00, 0x02, 0x06, 0x01, 0x00, 0x04, 0x0b, 0x08, 0x00, 0x00, 0x00, 0x00, 0x00
        /*0020*/ 	.byte	0x00, 0x00, 0x00, 0x00


//--------------------- .nv.info._ZN7cutlass13device_kernelINS_4gemm6kernel13GemmUniversalIN4cute5tupleIJiiiiEEENS1_10collective13CollectiveMmaINS1_34MainloopSm90TmaGmmaWarpSpecializedILi9ENS5_IJNS4_1CILi1EEESB_SB_EEENS1_35KernelTmaWarpSpecializedCooperativeEEENS5_IJNSA_ILi128EEENSA_ILi240EEENSA_ILi32EEEEEENS_10bfloat16_tENS5_IJlSB_lEEESJ_SK_NS4_8TiledMMAINS4_8MMA_AtomIJNS4_4SM904GMMA27MMA_64x16x16_F32BF16BF16_SSILNSO_5MajorE0ELSQ_0ELNSO_7ScaleInE1ELSR_1EEEEEENS4_6LayoutINS5_IJNSA_ILi2EEESB_SB_EEENS5_IJSB_NSA_ILi0EEESX_EEEEENS5_IJNS4_10UnderscoreES10_S10_EEEEENS4_13SM90_TMA_LOADENS4_14ComposedLayoutINS4_7SwizzleILi2ELi4ELi3EEENS4_18smem_ptr_flag_bitsILi16EEENSU_INS5_IJNSA_ILi8EEESH_EEENS5_IJSH_SB_EEEEEEEvNS4_8identityES13_S1D_vS1E_EENS_8epilogue10collective6detail29Sm90TmaWarpSpecializedAdapterINS1H_15DefaultEpilogueISJ_SK_SK_NS1G_6thread17LinearCombinationISJ_Li1EffLNS1L_9ScaleType4KindE0ELNS_15FloatRoundStyleE2ESJ_EENS1_15EpilogueDefaultEEEEEvvEEEEvNT_6ParamsE --------------------------
	.section	.nv.info._ZN7cutlass13device_kernelINS_4gemm6kernel13GemmUniversalIN4cute5tupleIJiiiiEEENS1_10collective13CollectiveMmaINS1_34MainloopSm90TmaGmmaWarpSpecializedILi9ENS5_IJNS4_1CILi1EEESB_SB_EEENS1_35KernelTmaWarpSpecializedCooperativeEEENS5_IJNSA_ILi128EEENSA_ILi240EEENSA_ILi32EEEEEENS_10bfloat16_tENS5_IJlSB_lEEESJ_SK_NS4_8TiledMMAINS4_8MMA_AtomIJNS4_4SM904GMMA27MMA_64x16x16_F32BF16BF16_SSILNSO_5MajorE0ELSQ_0ELNSO_7ScaleInE1ELSR_1EEEEEENS4_6LayoutINS5_IJNSA_ILi2EEESB_SB_EEENS5_IJSB_NSA_ILi0EEESX_EEEEENS5_IJNS4_10UnderscoreES10_S10_EEEEENS4_13SM90_TMA_LOADENS4_14ComposedLayoutINS4_7SwizzleILi2ELi4ELi3EEENS4_18smem_ptr_flag_bitsILi16EEENSU_INS5_IJNSA_ILi8EEESH_EEENS5_IJSH_SB_EEEEEEEvNS4_8identityES13_S1D_vS1E_EENS_8epilogue10collective6detail29Sm90TmaWarpSpecializedAdapterINS1H_15DefaultEpilogueISJ_SK_SK_NS1G_6thread17LinearCombinationISJ_Li1EffLNS1L_9ScaleType4KindE0ELNS_15FloatRoundStyleE2ESJ_EENS1_15EpilogueDefaultEEEEEvvEEEEvNT_6ParamsE,"",@"SHT_CUDA_INFO"
	.sectionflags	@""
	.align	4


	//----- nvinfo : EIATTR_CUDA_API_VERSION
	.align		4
        /*0000*/ 	.byte	0x04, 0x37
        /*0002*/ 	.short	(.L_21 - .L_20)
.L_20:
        /*0004*/ 	.word	0x00000082


	//----- nvinfo : EIATTR_KPARAM_INFO
	.align		4
.L_21:
        /*0008*/ 	.byte	0x04, 0x17
        /*000a*/ 	.short	(.L_23 - .L_22)
.L_22:
        /*000c*/ 	.word	0x00000000
        /*0010*/ 	.short	0x0000
        /*0012*/ 	.short	0x0070
        /*0014*/ 	.byte	0x00, 0xf0, 0x01, 0x10


	//----- nvinfo : EIATTR_SPARSE_MMA_MASK
	.align		4
.L_23:
        /*0018*/ 	.byte	0x03, 0x50
        /*001a*/ 	.short	0x0000


	//----- nvinfo : EIATTR_MAXREG_COUNT
	.align		4
        /*001c*/ 	.byte	0x03, 0x1b
        /*001e*/ 	.short	0x00a8


	//----- nvinfo : EIATTR_NUM_BARRIERS
	.align		4
        /*0020*/ 	.byte	0x02, 0x4c
        /*0022*/ 	.byte	0x01
	.zero		1


	//----- nvinfo : EIATTR_EXTERNS
	.align		4
        /*0024*/ 	.byte	0x04, 0x0f
        /*0026*/ 	.short	(.L_25 - .L_24)


	//   ....[0]....
	.align		4
.L_24:
        /*0028*/ 	.word	index@(__assertfail)


	//----- nvinfo : EIATTR_MERCURY_ISA_VERSION
	.align		4
.L_25:
        /*002c*/ 	.byte	0x03, 0x5f
        /*002e*/ 	.short	0x0101


	//----- nvinfo : EIATTR_INT_WARP_WIDE_INSTR_OFFSETS
	.align		4
        /*0030*/ 	.byte	0x04, 0x31
        /*0032*/ 	.short	(.L_27 - .L_26)


	//   ....[0]....
.L_26:
        /*0034*/ 	.word	0x00000480


	//   ....[1]....
        /*0038*/ 	.word	0x000004b0


	//   ....[2]....
        /*003c*/ 	.word	0x00000590


	//----- nvinfo : EIATTR_COOP_GROUP_MASK_REGIDS
	.align		4
.L_27:
        /*0040*/ 	.byte	0x04, 0x29
        /*0042*/ 	.short	(.L_29 - .L_28)


	//   ....[0]....
.L_28:
        /*0044*/ 	.word	0xffffffff


	//   ....[1]....
        /*0048*/ 	.word	0xffffffff


	//   ....[2]....
        /*004c*/ 	.word	0xffffffff


	//   ....[3]....
        /*0050*/ 	.word	0xffffffff


	//   ....[4]....
        /*0054*/ 	.word	0xffffffff


	//----- nvinfo : EIATTR_COOP_GROUP_INSTR_OFFSETS
	.align		4
.L_29:
        /*0058*/ 	.byte	0x04, 0x28
        /*005a*/ 	.short	(.L_31 - .L_30)


	//   ....[0]....
.L_30:
        /*005c*/ 	.word	0x00000060


	//   ....[1]....
        /*0060*/ 	.word	0x00000070


	//   ....[2]....
        /*0064*/ 	.word	0x00000130


	//   ....[3]....
        /*0068*/ 	.word	0x00000390


	//   ....[4]....
        /*006c*/ 	.word	0x00001040


	//----- nvinfo : EIATTR_REG_RECONFIG
	.align		4
.L_31:
        /*0070*/ 	.byte	0x01, 0x54
	.zero		2


	//----- nvinfo : EIATTR_SYSCALL_OFFSETS
	.align		4
        /*0074*/ 	.byte	0x04, 0x46
        /*0076*/ 	.short	(.L_33 - .L_32)


	//   ....[0]....
.L_32:
        /*0078*/ 	.word	0x00001200


	//----- nvinfo : EIATTR_MBARRIER_INSTR_OFFSETS
	.align		4
.L_33:
        /*007c*/ 	.byte	0x04, 0x39
        /*007e*/ 	.short	(.L_35 - .L_34)


	//   ....[0]....
.L_34:
        /*0080*/ 	.word	0x00000250
        /*0084*/ 	.word	0x000000ff
        /*0088*/ 	.word	0x00000000
        /*008c*/ 	.short	0x0100
        /*008e*/ 	.byte	0x08
	.zero		1


	//   ....[1]....
        /*0090*/ 	.word	0x00000260
        /*0094*/ 	.word	0x000000ff
        /*0098*/ 	.word	0x00000048
        /*009c*/ 	.short	0x0100
        /*009e*/ 	.byte	0x08
	.zero		1


	//   ....[2]....
        /*00a0*/ 	.word	0x00000270
        /*00a4*/ 	.word	0x000000ff
        /*00a8*/ 	.word	0x00000008
        /*00ac*/ 	.short	0x0100
        /*00ae*/ 	.byte	0x08
	.zero		1


	//   ....[3]....
        /*00b0*/ 	.word	0x00000280
        /*00b4*/ 	.word	0x000000ff
        /*00b8*/ 	.word	0x00000050
        /*00bc*/ 	.short	0x0100
        /*00be*/ 	.byte	0x08
	.zero		1


	//   ....[4]....
        /*00c0*/ 	.word	0x00000290
        /*00c4*/ 	.word	0x000000ff
        /*00c8*/ 	.word	0x00000010
        /*00cc*/ 	.short	0x0100
        /*00ce*/ 	.byte	0x08
	.zero		1


	//   ....[5]....
        /*00d0*/ 	.word	0x000002a0
        /*00d4*/ 	.word	0x000000ff
        /*00d8*/ 	.word	0x00000058
        /*00dc*/ 	.short	0x0100
        /*00de*/ 	.byte	0x08
	.zero		1


	//   ....[6]....
        /*00e0*/ 	.word	0x000002b0
        /*00e4*/ 	.word	0x000000ff
        /*00e8*/ 	.word	0x00000018
        /*00ec*/ 	.short	0x0100
        /*00ee*/ 	.byte	0x08
	.zero		1


	//   ....[7]....
        /*00f0*/ 	.word	0x000002c0
        /*00f4*/ 	.word	0x000000ff
        /*00f8*/ 	.word	0x00000060
        /*00fc*/ 	.short	0x0100
        /*00fe*/ 	.byte	0x08
	.zero		1


	//   ....[8]....
        /*0100*/ 	.word	0x000002d0
        /*0104*/ 	.word	0x000000ff
        /*0108*/ 	.word	0x00000020
        /*010c*/ 	.short	0x0100
        /*010e*/ 	.byte	0x08
	.zero		1


	//   ....[9]....
        /*0110*/ 	.word	0x000002e0
        /*0114*/ 	.word	0x000000ff
        /*0118*/ 	.word	0x00000068
        /*011c*/ 	.short	0x0100
        /*011e*/ 	.byte	0x08
	.zero		1


	//   ....[10]....
        /*0120*/ 	.word	0x000002f0
        /*0124*/ 	.word	0x000000ff
        /*0128*/ 	.word	0x00000028
        /*012c*/ 	.short	0x0100
        /*012e*/ 	.byte	0x08
	.zero		1


	//   ....[11]....
        /*0130*/ 	.word	0x00000300
        /*0134*/ 	.word	0x000000ff
        /*0138*/ 	.word	0x00000070
        /*013c*/ 	.short	0x0100
        /*013e*/ 	.byte	0x08
	.zero		1


	//   ....[12]....
        /*0140*/ 	.word	0x00000310
        /*0144*/ 	.word	0x000000ff
        /*0148*/ 	.word	0x00000030
        /*014c*/ 	.short	0x0100
        /*014e*/ 	.byte	0x08
	.zero		1


	//   ....[13]....
        /*0150*/ 	.word	0x00000320
        /*0154*/ 	.word	0x000000ff
        /*0158*/ 	.word	0x00000078
        /*015c*/ 	.short	0x0100
        /*015e*/ 	.byte	0x08
	.zero		1


	//   ....[14]....
        /*0160*/ 	.word	0x00000330
        /*0164*/ 	.word	0x000000ff
        /*0168*/ 	.word	0x00000038
        /*016c*/ 	.short	0x0100
        /*016e*/ 	.byte	0x08
	.zero		1


	//   ....[15]....
        /*0170*/ 	.word	0x00000340
        /*0174*/ 	.word	0x000000ff
        /*0178*/ 	.word	0x00000080
        /*017c*/ 	.short	0x0100
        /*017e*/ 	.byte	0x08
	.zero		1


	//   ....[16]....
        /*0180*/ 	.word	0x00000350
        /*0184*/ 	.word	0x000000ff
        /*0188*/ 	.word	0x00000040
        /*018c*/ 	.short	0x0100
        /*018e*/ 	.byte	0x08
	.zero		1


	//   ....[17]....
        /*0190*/ 	.word	0x00000360
        /*0194*/ 	.word	0x000000ff
        /*0198*/ 	.word	0x00000088
        /*019c*/ 	.short	0x0100
        /*019e*/ 	.byte	0x08
	.zero		1


	//   ....[18]....
        /*01a0*/ 	.word	0x00000600
        /*01a4*/ 	.word	0x000000ff
        /*01a8*/ 	.word	0x000000a0
        /*01ac*/ 	.short	0x0100
        /*01ae*/ 	.byte	0x06
	.zero		1


	//   ....[19]....
        /*01b0*/ 	.word	0x00000660
        /*01b4*/ 	.word	0x000000ff
        /*01b8*/ 	.word	0x000000a8
        /*01bc*/ 	.short	0x0100
        /*01be*/ 	.byte	0x06
	.zero		1


	//   ....[20]....
        /*01c0*/ 	.word	0x00001280
        /*01c4*/ 	.word	0x00000003
        /*01c8*/ 	.word	0x00000000
        /*01cc*/ 	.short	0x010a
        /*01ce*/ 	.byte	0x3f
	.zero		1


	//   ....[21]....
        /*01d0*/ 	.word	0x000012c0
        /*01d4*/ 	.word	0x00000003
        /*01d8*/ 	.word	0x00000000
        /*01dc*/ 	.short	0x010a
        /*01de*/ 	.byte	0x3f
	.zero		1


	//   ....[22]....
        /*01e0*/ 	.word	0x00002190
        /*01e4*/ 	.word	0x000000ff
        /*01e8*/ 	.word	0x00000000
        /*01ec*/ 	.short	0x010a
        /*01ee*/ 	.byte	0x06
	.zero		1


	//   ....[23]....
        /*01f0*/ 	.word	0x000021d0
        /*01f4*/ 	.word	0x000000ff
        /*01f8*/ 	.word	0x00000000
        /*01fc*/ 	.short	0x010a
        /*01fe*/ 	.byte	0x06
	.zero		1


	//   ....[24]....
        /*0200*/ 	.word	0x00002f20
        /*0204*/ 	.word	0x000000ff
        /*0208*/ 	.word	0x00000000
        /*020c*/ 	.short	0x0101
        /*020e*/ 	.byte	0x06
	.zero		1


	//   ....[25]....
        /*0210*/ 	.word	0x000030d0
        /*0214*/ 	.word	0x00000000
        /*0218*/ 	.word	0x00000000
        /*021c*/ 	.short	0x0101
        /*021e*/ 	.byte	0x3f
	.zero		1


	//   ....[26]....
        /*0220*/ 	.word	0x0000bf50
        /*0224*/ 	.word	0x0000000e
        /*0228*/ 	.word	0x00000048
        /*022c*/ 	.short	0x010a
        /*022e*/ 	.byte	0x3f
	.zero		1


	//   ....[27]....
        /*0230*/ 	.word	0x0000c2d0
        /*0234*/ 	.word	0x00000006
        /*0238*/ 	.word	0x000000a8
        /*023c*/ 	.short	0x0101
        /*023e*/ 	.byte	0x3f
	.zero		1


	//   ....[28]....
        /*0240*/ 	.word	0x0000ca00
        /*0244*/ 	.word	0x00000007
        /*0248*/ 	.word	0x00000000
        /*024c*/ 	.short	0x010a
        /*024e*/ 	.byte	0x3f
	.zero		1


	//   ....[29]....
        /*0250*/ 	.word	0x0000ca80
        /*0254*/ 	.word	0x00000009
        /*0258*/ 	.word	0x00000000
        /*025c*/ 	.short	0x010a
        /*025e*/ 	.byte	0x3f
	.zero		1


	//   ....[30]....
        /*0260*/ 	.word	0x0000cb10
        /*0264*/ 	.word	0x00000006
        /*0268*/ 	.word	0x00000000
        /*026c*/ 	.short	0x010a
        /*026e*/ 	.byte	0x3f
	.zero		1


	//   ....[31]....
        /*0270*/ 	.word	0x0000cba0
        /*0274*/ 	.word	0x00000009
        /*0278*/ 	.word	0x00000000
        /*027c*/ 	.short	0x010a
        /*027e*/ 	.byte	0x3f
	.zero		1


	//   ....[32]....
        /*0280*/ 	.word	0x0000cc30
        /*0284*/ 	.word	0x00000006
        /*0288*/ 	.word	0x00000000
        /*028c*/ 	.short	0x010a
        /*028e*/ 	.byte	0x3f
	.zero		1


	//   ....[33]....
        /*0290*/ 	.word	0x0000ccc0
        /*0294*/ 	.word	0x00000009
        /*0298*/ 	.word	0x00000000
        /*029c*/ 	.short	0x010a
        /*029e*/ 	.byte	0x3f
	.zero		1


	//   ....[34]....
        /*02a0*/ 	.word	0x0000cd50
        /*02a4*/ 	.word	0x00000006
        /*02a8*/ 	.word	0x00000000
        /*02ac*/ 	.short	0x010a
        /*02ae*/ 	.byte	0x3f
	.zero		1


	//   ....[35]....
        /*02b0*/ 	.word	0x0000cde0
        /*02b4*/ 	.word	0x00000009
        /*02b8*/ 	.word	0x00000000
        /*02bc*/ 	.short	0x010a
        /*02be*/ 	.byte	0x3f
	.zero		1


	//   ....[36]....
        /*02c0*/ 	.word	0x0000ce70
        /*02c4*/ 	.word	0x00000003
        /*02c8*/ 	.word	0x00000000
        /*02cc*/ 	.short	0x010a
        /*02ce*/ 	.byte	0x3f
	.zero		1


	//   ....[37]....
        /*02d0*/ 	.word	0x0000ced0
        /*02d4*/ 	.word	0x00000003
        /*02d8*/ 	.word	0x00000000
        /*02dc*/ 	.short	0x010a
        /*02de*/ 	.byte	0x3f
	.zero		1


	//   ....[38]....
        /*02e0*/ 	.word	0x0000cf30
        /*02e4*/ 	.word	0x00000005
        /*02e8*/ 	.word	0x00000000
        /*02ec*/ 	.short	0x010a
        /*02ee*/ 	.byte	0x3f
	.zero		1


	//   ....[39]....
        /*02f0*/ 	.word	0x0000d000
        /*02f4*/ 	.word	0x0000000e
        /*02f8*/ 	.word	0x00000048
        /*02fc*/ 	.short	0x010a
        /*02fe*/ 	.byte	0x3f
	.zero		1


	//   ....[40]....
        /*0300*/ 	.word	0x0000d0d0
        /*0304*/ 	.word	0x00000007
        /*0308*/ 	.word	0x00000000
        /*030c*/ 	.short	0x010a
        /*030e*/ 	.byte	0x3f
	.zero		1


	//   ....[41]....
        /*0310*/ 	.word	0x0000d120
        /*0314*/ 	.word	0x00000009
        /*0318*/ 	.word	0x00000000
        /*031c*/ 	.short	0x010a
        /*031e*/ 	.byte	0x3f
	.zero		1


	//   ....[42]....
        /*0320*/ 	.word	0x0000d170
        /*0324*/ 	.word	0x00000006
        /*0328*/ 	.word	0x00000000
        /*032c*/ 	.short	0x010a
        /*032e*/ 	.byte	0x3f
	.zero		1


	//   ....[43]....
        /*0330*/ 	.word	0x0000d1c0
        /*0334*/ 	.word	0x00000009
        /*0338*/ 	.word	0x00000000
        /*033c*/ 	.short	0x010a
        /*033e*/ 	.byte	0x3f
	.zero		1


	//   ....[44]....
        /*0340*/ 	.word	0x0000d210
        /*0344*/ 	.word	0x00000006
        /*0348*/ 	.word	0x00000000
        /*034c*/ 	.short	0x010a
        /*034e*/ 	.byte	0x3f
	.zero		1


	//   ....[45]....
        /*0350*/ 	.word	0x0000d260
        /*0354*/ 	.word	0x00000009
        /*0358*/ 	.word	0x00000000
        /*035c*/ 	.short	0x010a
        /*035e*/ 	.byte	0x3f
	.zero		1


	//   ....[46]....
        /*0360*/ 	.word	0x0000d2b0
        /*0364*/ 	.word	0x00000006
        /*0368*/ 	.word	0x00000000
        /*036c*/ 	.short	0x010a
        /*036e*/ 	.byte	0x3f
	.zero		1


	//   ....[47]....
        /*0370*/ 	.word	0x0000d300
        /*0374*/ 	.word	0x00000009
        /*0378*/ 	.word	0x00000000
        /*037c*/ 	.short	0x010a
        /*037e*/ 	.byte	0x3f
	.zero		1


	//----- nvinfo : EIATTR_NUM_MBARRIERS
	.align		4
.L_35:
        /*0380*/ 	.byte	0x03, 0x38
        /*0382*/ 	.short	0x0014


	//----- nvinfo : EIATTR_EXIT_INSTR_OFFSETS
	.align		4
        /*0384*/ 	.byte	0x04, 0x1c
        /*0386*/ 	.short	(.L_37 - .L_36)


	//   ....[0]....
.L_36:
        /*0388*/ 	.word	0x000006b0


	//   ....[1]....
        /*038c*/ 	.word	0x00000f70


	//   ....[2]....
        /*0390*/ 	.word	0x0000b5c0


	//   ....[3]....
        /*0394*/ 	.word	0x0000bbf0


	//   ....[4]....
        /*0398*/ 	.word	0x0000cec0


	//----- nvinfo : EIATTR_MAX_THREADS
	.align		4
.L_37:
        /*039c*/ 	.byte	0x04, 0x05
        /*039e*/ 	.short	(.L_39 - .L_38)
.L_38:
        /*03a0*/ 	.word	0x00000180
        /*03a4*/ 	.word	0x00000001
        /*03a8*/ 	.word	0x00000001


	//----- nvinfo : EIATTR_CRS_STACK_SIZE
	.align		4
.L_39:
        /*03ac*/ 	.byte	0x04, 0x1e
        /*03ae*/ 	.short	(.L_41 - .L_40)
.L_40:
        /*03b0*/ 	.word	0x00000000


	//----- nvinfo : EIATTR_CBANK_PARAM_SIZE
	.align		4
.L_41:
        /*03b4*/ 	.byte	0x03, 0x19
        /*03b6*/ 	.short	0x0470


	//----- nvinfo : EIATTR_PARAM_CBANK
	.align		4
        /*03b8*/ 	.byte	0x04, 0x0a
        /*03ba*/ 	.short	(.L_43 - .L_42)
	.align		4
.L_42:
        /*03bc*/ 	.word	index@(.nv.constant0._ZN7cutlass13device_kernelINS_4gemm6kernel13GemmUniversalIN4cute5tupleIJiiiiEEENS1_10collective13CollectiveMmaINS1_34MainloopSm90TmaGmmaWarpSpecializedILi9ENS5_IJNS4_1CILi1EEESB_SB_EEENS1_35KernelTmaWarpSpecializedCooperativeEEENS5_IJNSA_ILi128EEENSA_ILi240EEENSA_ILi32EEEEEENS_10bfloat16_tENS5_IJlSB_lEEESJ_SK_NS4_8TiledMMAINS4_8MMA_AtomIJNS4_4SM904GMMA27MMA_64x16x16_F32BF16BF16_SSILNSO_5MajorE0ELSQ_0ELNSO_7ScaleInE1ELSR_1EEEEEENS4_6LayoutINS5_IJNSA_ILi2EEESB_SB_EEENS5_IJSB_NSA_ILi0EEESX_EEEEENS5_IJNS4_10UnderscoreES10_S10_EEEEENS4_13SM90_TMA_LOADENS4_14ComposedLayoutINS4_7SwizzleILi2ELi4ELi3EEENS4_18smem_ptr_flag_bitsILi16EEENSU_INS5_IJNSA_ILi8EEESH_EEENS5_IJSH_SB_EEEEEEEvNS4_8identityES13_S1D_vS1E_EENS_8epilogue10collective6detail29Sm90TmaWarpSpecializedAdapterINS1H_15DefaultEpilogueISJ_SK_SK_NS1G_6thread17LinearCombinationISJ_Li1EffLNS1L_9ScaleType4KindE0ELNS_15FloatRoundStyleE2ESJ_EENS1_15EpilogueDefaultEEEEEvvEEEEvNT_6ParamsE)
        /*03c0*/ 	.short	0x0210
        /*03c2*/ 	.short	0x0470


	//----- nvinfo : EIATTR_SW_WAR
	.align		4
.L_43:
        /*03c4*/ 	.byte	0x04, 0x36
        /*03c6*/ 	.short	(.L_45 - .L_44)
.L_44:
        /*03c8*/ 	.word	0x00000008
.L_45:


//--------------------- .nv.callgraph             --------------------------
	.section	.nv.callgraph,"",@"SHT_CUDA_CALLGRAPH"
	.align	4
	.sectionentsize	8
	.align		4
        /*0000*/ 	.word	0x00000000
	.align		4
        /*0004*/ 	.word	0xffffffff
	.align		4
        /*0008*/ 	.word	index@(_ZN7cutlass13device_kernelINS_4gemm6kernel13GemmUniversalIN4cute5tupleIJiiiiEEENS1_10collective13CollectiveMmaINS1_34MainloopSm90TmaGmmaWarpSpecializedILi9ENS5_IJNS4_1CILi1EEESB_SB_EEENS1_35KernelTmaWarpSpecializedCooperativeEEENS5_IJNSA_ILi128EEENSA_ILi240EEENSA_ILi32EEEEEENS_10bfloat16_tENS5_IJlSB_lEEESJ_SK_NS4_8TiledMMAINS4_8MMA_AtomIJNS4_4SM904GMMA27MMA_64x16x16_F32BF16BF16_SSILNSO_5MajorE0ELSQ_0ELNSO_7ScaleInE1ELSR_1EEEEEENS4_6LayoutINS5_IJNSA_ILi2EEESB_SB_EEENS5_IJSB_NSA_ILi0EEESX_EEEEENS5_IJNS4_10UnderscoreES10_S10_EEEEENS4_13SM90_TMA_LOADENS4_14ComposedLayoutINS4_7SwizzleILi2ELi4ELi3EEENS4_18smem_ptr_flag_bitsILi16EEENSU_INS5_IJNSA_ILi8EEESH_EEENS5_IJSH_SB_EEEEEEEvNS4_8identityES13_S1D_vS1E_EENS_8epilogue10collective6detail29Sm90TmaWarpSpecializedAdapterINS1H_15DefaultEpilogueISJ_SK_SK_NS1G_6thread17LinearCombinationISJ_Li1EffLNS1L_9ScaleType4KindE0ELNS_15FloatRoundStyleE2ESJ_EENS1_15EpilogueDefaultEEEEEvvEEEEvNT_6ParamsE)
	.align		4
        /*000c*/ 	.word	index@(__assertfail)
	.align		4
        /*0010*/ 	.word	0x00000000
	.align		4
        /*0014*/ 	.word	0xfffffffe
	.align		4
        /*0018*/ 	.word	0x00000000
	.align		4
        /*001c*/ 	.word	0xfffffffd
	.align		4
        /*0020*/ 	.word	0x00000000
	.align		4
        /*0024*/ 	.word	0xfffffffc


//--------------------- .nv.constant4             --------------------------
	.section	.nv.constant4,"a",@progbits
	.align	8
	.align		8
.nv.constant4:
        /*0000*/ 	.dword	__assertfail
	.align		8
        /*0008*/ 	.dword	__unnamed_1
	.align		8
        /*0010*/ 	.dword	_ZN40_INTERNAL_e346c283_4_k_cu_2bd0dfbd_126164cuda3std3__45__cpo5beginE
	.align		8
        /*0018*/ 	.dword	_ZN40_INTERNAL_e346c283_4_k_cu_2bd0dfbd_126164cuda3std3__45__cpo3endE
	.align		8
        /*0020*/ 	.dword	_ZN40_INTERNAL_e346c283_4_k_cu_2bd0dfbd_126164cuda3std3__45__cpo6cbeginE
	.align		8
        /*0028*/ 	.dword	_ZN40_INTERNAL_e346c283_4_k_cu_2bd0dfbd_126164cuda3std3__45__cpo4cendE
	.align		8
        /*0030*/ 	.dword	_ZN40_INTERNAL_e346c283_4_k_cu_2bd0dfbd_126164cuda3std3__442_GLOBAL__N__e346c283_4_k_cu_2bd0dfbd_126166ignoreE
	.align		8
        /*0038*/ 	.dword	_ZN40_INTERNAL_e346c283_4_k_cu_2bd0dfbd_126164cuda3std3__419piecewise_constructE
	.align		8
        /*0040*/ 	.dword	_ZN40_INTERNAL_e346c283_4_k_cu_2bd0dfbd_126164cuda3std3__48in_placeE
	.align		8
        /*0048*/ 	.dword	_ZN40_INTERNAL_e346c283_4_k_cu_2bd0dfbd_126164cuda3std6ranges3__45__cpo4swapE
	.align		8
        /*0050*/ 	.dword	_ZN40_INTERNAL_e346c283_4_k_cu_2bd0dfbd_126164cuda3std6ranges3__45__cpo9iter_moveE
	.align		8
        /*0058*/ 	.dword	_ZN40_INTERNAL_e346c283_4_k_cu_2bd0dfbd_126164cute7productE
	.align		8
        /*0060*/ 	.dword	_ZN40_INTERNAL_e346c283_4_k_cu_2bd0dfbd_126164cute1_E
	.align		8
        /*0068*/ 	.dword	$str$22
	.align		8
        /*0070*/ 	.dword	$str$23


//--------------------- .text._ZN7cutlass13device_kernelINS_4gemm6kernel13GemmUniversalIN4cute5tupleIJiiiiEEENS1_10collective13CollectiveMmaINS1_34MainloopSm90TmaGmmaWarpSpecializedILi9ENS5_IJNS4_1CILi1EEESB_SB_EEENS1_35KernelTmaWarpSpecializedCooperativeEEENS5_IJNSA_ILi128EEENSA_ILi240EEENSA_ILi32EEEEEENS_10bfloat16_tENS5_IJlSB_lEEESJ_SK_NS4_8TiledMMAINS4_8MMA_AtomIJNS4_4SM904GMMA27MMA_64x16x16_F32BF16BF16_SSILNSO_5MajorE0ELSQ_0ELNSO_7ScaleInE1ELSR_1EEEEEENS4_6LayoutINS5_IJNSA_ILi2EEESB_SB_EEENS5_IJSB_NSA_ILi0EEESX_EEEEENS5_IJNS4_10UnderscoreES10_S10_EEEEENS4_13SM90_TMA_LOADENS4_14ComposedLayoutINS4_7SwizzleILi2ELi4ELi3EEENS4_18smem_ptr_flag_bitsILi16EEENSU_INS5_IJNSA_ILi8EEESH_EEENS5_IJSH_SB_EEEEEEEvNS4_8identityES13_S1D_vS1E_EENS_8epilogue10collective6detail29Sm90TmaWarpSpecializedAdapterINS1H_15DefaultEpilogueISJ_SK_SK_NS1G_6thread17LinearCombinationISJ_Li1EffLNS1L_9ScaleType4KindE0ELNS_15FloatRoundStyleE2ESJ_EENS1_15EpilogueDefaultEEEEEvvEEEEvNT_6ParamsE --------------------------
	.section	.text._ZN7cutlass13device_kernelINS_4gemm6kernel13GemmUniversalIN4cute5tupleIJiiiiEEENS1_10collective13CollectiveMmaINS1_34MainloopSm90TmaGmmaWarpSpecializedILi9ENS5_IJNS4_1CILi1EEESB_SB_EEENS1_35KernelTmaWarpSpecializedCooperativeEEENS5_IJNSA_ILi128EEENSA_ILi240EEENSA_ILi32EEEEEENS_10bfloat16_tENS5_IJlSB_lEEESJ_SK_NS4_8TiledMMAINS4_8MMA_AtomIJNS4_4SM904GMMA27MMA_64x16x16_F32BF16BF16_SSILNSO_5MajorE0ELSQ_0ELNSO_7ScaleInE1ELSR_1EEEEEENS4_6LayoutINS5_IJNSA_ILi2EEESB_SB_EEENS5_IJSB_NSA_ILi0EEESX_EEEEENS5_IJNS4_10UnderscoreES10_S10_EEEEENS4_13SM90_TMA_LOADENS4_14ComposedLayoutINS4_7SwizzleILi2ELi4ELi3EEENS4_18smem_ptr_flag_bitsILi16EEENSU_INS5_IJNSA_ILi8EEESH_EEENS5_IJSH_SB_EEEEEEEvNS4_8identityES13_S1D_vS1E_EENS_8epilogue10collective6detail29Sm90TmaWarpSpecializedAdapterINS1H_15DefaultEpilogueISJ_SK_SK_NS1G_6thread17LinearCombinationISJ_Li1EffLNS1L_9ScaleType4KindE0ELNS_15FloatRoundStyleE2ESJ_EENS1_15EpilogueDefaultEEEEEvvEEEEvNT_6ParamsE,"ax",@progbits
	.align	128
.text._ZN7cutlass13device_kernelINS_4gemm6kernel13GemmUniversalIN4cute5tupleIJiiiiEEENS1_10collective13CollectiveMmaINS1_34MainloopSm90TmaGmmaWarpSpecializedILi9ENS5_IJNS4_1CILi1EEESB_SB_EEENS1_35KernelTmaWarpSpecializedCooperativeEEENS5_IJNSA_ILi128EEENSA_ILi240EEENSA_ILi32EEEEEENS_10bfloat16_tENS5_IJlSB_lEEESJ_SK_NS4_8TiledMMAINS4_8MMA_AtomIJNS4_4SM904GMMA27MMA_64x16x16_F32BF16BF16_SSILNSO_5MajorE0ELSQ_0ELNSO_7ScaleInE1ELSR_1EEEEEENS4_6LayoutINS5_IJNSA_ILi2EEESB_SB_EEENS5_IJSB_NSA_ILi0EEESX_EEEEENS5_IJNS4_10UnderscoreES10_S10_EEEEENS4_13SM90_TMA_LOADENS4_14ComposedLayoutINS4_7SwizzleILi2ELi4ELi3EEENS4_18smem_ptr_flag_bitsILi16EEENSU_INS5_IJNSA_ILi8EEESH_EEENS5_IJSH_SB_EEEEEEEvNS4_8identityES13_S1D_vS1E_EENS_8epilogue10collective6detail29Sm90TmaWarpSpecializedAdapterINS1H_15DefaultEpilogueISJ_SK_SK_NS1G_6thread17LinearCombinationISJ_Li1EffLNS1L_9ScaleType4KindE0ELNS_15FloatRoundStyleE2ESJ_EENS1_15EpilogueDefaultEEEEEvvEEEEvNT_6ParamsE:
        .type           _ZN7cutlass13device_kernelINS_4gemm6kernel13GemmUniversalIN4cute5tupleIJiiiiEEENS1_10collective13CollectiveMmaINS1_34MainloopSm90TmaGmmaWarpSpecializedILi9ENS5_IJNS4_1CILi1EEESB_SB_EEENS1_35KernelTmaWarpSpecializedCooperativeEEENS5_IJNSA_ILi128EEENSA_ILi240EEENSA_ILi32EEEEEENS_10bfloat16_tENS5_IJlSB_lEEESJ_SK_NS4_8TiledMMAINS4_8MMA_AtomIJNS4_4SM904GMMA27MMA_64x16x16_F32BF16BF16_SSILNSO_5MajorE0ELSQ_0ELNSO_7ScaleInE1ELSR_1EEEEEENS4_6LayoutINS5_IJNSA_ILi2EEESB_SB_EEENS5_IJSB_NSA_ILi0EEESX_EEEEENS5_IJNS4_10UnderscoreES10_S10_EEEEENS4_13SM90_TMA_LOADENS4_14ComposedLayoutINS4_7SwizzleILi2ELi4ELi3EEENS4_18smem_ptr_flag_bitsILi16EEENSU_INS5_IJNSA_ILi8EEESH_EEENS5_IJSH_SB_EEEEEEEvNS4_8identityES13_S1D_vS1E_EENS_8epilogue10collective6detail29Sm90TmaWarpSpecializedAdapterINS1H_15DefaultEpilogueISJ_SK_SK_NS1G_6thread17LinearCombinationISJ_Li1EffLNS1L_9ScaleType4KindE0ELNS_15FloatRoundStyleE2ESJ_EENS1_15EpilogueDefaultEEEEEvvEEEEvNT_6ParamsE,@function
        .size           _ZN7cutlass13device_kernelINS_4gemm6kernel13GemmUniversalIN4cute5tupleIJiiiiEEENS1_10collective13CollectiveMmaINS1_34MainloopSm90TmaGmmaWarpSpecializedILi9ENS5_IJNS4_1CILi1EEESB_SB_EEENS1_35KernelTmaWarpSpecializedCooperativeEEENS5_IJNSA_ILi128EEENSA_ILi240EEENSA_ILi32EEEEEENS_10bfloat16_tENS5_IJlSB_lEEESJ_SK_NS4_8TiledMMAINS4_8MMA_AtomIJNS4_4SM904GMMA27MMA_64x16x16_F32BF16BF16_SSILNSO_5MajorE0ELSQ_0ELNSO_7ScaleInE1ELSR_1EEEEEENS4_6LayoutINS5_IJNSA_ILi2EEESB_SB_EEENS5_IJSB_NSA_ILi0EEESX_EEEEENS5_IJNS4_10UnderscoreES10_S10_EEEEENS4_13SM90_TMA_LOADENS4_14ComposedLayoutINS4_7SwizzleILi2ELi4ELi3EEENS4_18smem_ptr_flag_bitsILi16EEENSU_INS5_IJNSA_ILi8EEESH_EEENS5_IJSH_SB_EEEEEEEvNS4_8identityES13_S1D_vS1E_EENS_8epilogue10collective6detail29Sm90TmaWarpSpecializedAdapterINS1H_15DefaultEpilogueISJ_SK_SK_NS1G_6thread17LinearCombinationISJ_Li1EffLNS1L_9ScaleType4KindE0ELNS_15FloatRoundStyleE2ESJ_EENS1_15EpilogueDefaultEEEEEvvEEEEvNT_6ParamsE,(.L_x_317 - _ZN7cutlass13device_kernelINS_4gemm6kernel13GemmUniversalIN4cute5tupleIJiiiiEEENS1_10collective13CollectiveMmaINS1_34MainloopSm90TmaGmmaWarpSpecializedILi9ENS5_IJNS4_1CILi1EEESB_SB_EEENS1_35KernelTmaWarpSpecializedCooperativeEEENS5_IJNSA_ILi128EEENSA_ILi240EEENSA_ILi32EEEEEENS_10bfloat16_tENS5_IJlSB_lEEESJ_SK_NS4_8TiledMMAINS4_8MMA_AtomIJNS4_4SM904GMMA27MMA_64x16x16_F32BF16BF16_SSILNSO_5MajorE0ELSQ_0ELNSO_7ScaleInE1ELSR_1EEEEEENS4_6LayoutINS5_IJNSA_ILi2EEESB_SB_EEENS5_IJSB_NSA_ILi0EEESX_EEEEENS5_IJNS4_10UnderscoreES10_S10_EEEEENS4_13SM90_TMA_LOADENS4_14ComposedLayoutINS4_7SwizzleILi2ELi4ELi3EEENS4_18smem_ptr_flag_bitsILi16EEENSU_INS5_IJNSA_ILi8EEESH_EEENS5_IJSH_SB_EEEEEEEvNS4_8identityES13_S1D_vS1E_EENS_8epilogue10collective6detail29Sm90TmaWarpSpecializedAdapterINS1H_15DefaultEpilogueISJ_SK_SK_NS1G_6thread17LinearCombinationISJ_Li1EffLNS1L_9ScaleType4KindE0ELNS_15FloatRoundStyleE2ESJ_EENS1_15EpilogueDefaultEEEEEvvEEEEvNT_6ParamsE)
        .other          _ZN7cutlass13device_kernelINS_4gemm6kernel13GemmUniversalIN4cute5tupleIJiiiiEEENS1_10collective13CollectiveMmaINS1_34MainloopSm90TmaGmmaWarpSpecializedILi9ENS5_IJNS4_1CILi1EEESB_SB_EEENS1_35KernelTmaWarpSpecializedCooperativeEEENS5_IJNSA_ILi128EEENSA_ILi240EEENSA_ILi32EEEEEENS_10bfloat16_tENS5_IJlSB_lEEESJ_SK_NS4_8TiledMMAINS4_8MMA_AtomIJNS4_4SM904GMMA27MMA_64x16x16_F32BF16BF16_SSILNSO_5MajorE0ELSQ_0ELNSO_7ScaleInE1ELSR_1EEEEEENS4_6LayoutINS5_IJNSA_ILi2EEESB_SB_EEENS5_IJSB_NSA_ILi0EEESX_EEEEENS5_IJNS4_10UnderscoreES10_S10_EEEEENS4_13SM90_TMA_LOADENS4_14ComposedLayoutINS4_7SwizzleILi2ELi4ELi3EEENS4_18smem_ptr_flag_bitsILi16EEENSU_INS5_IJNSA_ILi8EEESH_EEENS5_IJSH_SB_EEEEEEEvNS4_8identityES13_S1D_vS1E_EENS_8epilogue10collective6detail29Sm90TmaWarpSpecializedAdapterINS1H_15DefaultEpilogueISJ_SK_SK_NS1G_6thread17LinearCombinationISJ_Li1EffLNS1L_9ScaleType4KindE0ELNS_15FloatRoundStyleE2ESJ_EENS1_15EpilogueDefaultEEEEEvvEEEEvNT_6ParamsE,@"STO_CUDA_ENTRY STV_DEFAULT"
_ZN7cutlass13device_kernelINS_4gemm6kernel13GemmUniversalIN4cute5tupleIJiiiiEEENS1_10collective13CollectiveMmaINS1_34MainloopSm90TmaGmmaWarpSpecializedILi9ENS5_IJNS4_1CILi1EEESB_SB_EEENS1_35KernelTmaWarpSpecializedCooperativeEEENS5_IJNSA_ILi128EEENSA_ILi240EEENSA_ILi32EEEEEENS_10bfloat16_tENS5_IJlSB_lEEESJ_SK_NS4_8TiledMMAINS4_8MMA_AtomIJNS4_4SM904GMMA27MMA_64x16x16_F32BF16BF16_SSILNSO_5MajorE0ELSQ_0ELNSO_7ScaleInE1ELSR_1EEEEEENS4_6LayoutINS5_IJNSA_ILi2EEESB_SB_EEENS5_IJSB_NSA_ILi0EEESX_EEEEENS5_IJNS4_10UnderscoreES10_S10_EEEEENS4_13SM90_TMA_LOADENS4_14ComposedLayoutINS4_7SwizzleILi2ELi4ELi3EEENS4_18smem_ptr_flag_bitsILi16EEENSU_INS5_IJNSA_ILi8EEESH_EEENS5_IJSH_SB_EEEEEEEvNS4_8identityES13_S1D_vS1E_EENS_8epilogue10collective6detail29Sm90TmaWarpSpecializedAdapterINS1H_15DefaultEpilogueISJ_SK_SK_NS1G_6thread17LinearCombinationISJ_Li1EffLNS1L_9ScaleType4KindE0ELNS_15FloatRoundStyleE2ESJ_EENS1_15EpilogueDefaultEEEEEvvEEEEvNT_6ParamsE:
[----:B------:R-:W0:Y:S01]  /*0000*/  LDC R1, c[0x0][0x28] ;  /* 0x00000a00ff017b82 */ /* 0x000e220000000800 */
[----:B------:R-:W1:Y:S01]  /*0010*/  S2R R18, SR_TID.X ;  /* 0x0000000000127919 */ /* 0x000e620000002100 */
[----:B------:R-:W-:Y:S01]  /*0020*/  ELECT P0, URZ, PT ;  /* 0x00000000003f782f */ /* 0x000fe20003800000 */
[----:B------:R-:W-:Y:S01]  /*0030*/  BSSY B0, `(.L_x_0) ;  /* 0x000000f000007945 */ /* 0x000fe20003800000 */
[--C-:B-1----:R-:W-:Y:S02]  /*0040*/  SHF.R.U32.HI R0, RZ, 0x5, R18.reuse ;  /* 0x00000005ff007819 */ /* 0x102fe40000011612 */
[----:B------:R-:W-:-:S03]  /*0050*/  SHF.R.U32.HI R22, RZ, 0x7, R18 ;  /* 0x00000007ff167819 */ /* 0x000fc60000011612 */
[----:B------:R-:W1:Y:S04]  /*0060*/  SHFL.IDX PT, R5, R0, RZ, 0x1f ;  /* 0x00001fff00057589 */ /* 0x000e6800000e0000 */
[----:B------:R2:W3:Y:S01]  /*0070*/  SHFL.IDX PT, R8, R22, RZ, 0x1f ;  /* 0x00001fff16087589 */ /* 0x0004e200000e0000 */
[----:B-1----:R-:W-:-:S13]  /*0080*/  ISETP.NE.OR P0, PT, R5, RZ, !P0 ;  /* 0x000000ff0500720c */ /* 0x002fda0004705670 */
[----:B0-23--:R-:W-:Y:S05]  /*0090*/  @P0 BRA `(.L_x_1) ;  /* 0x0000000000200947 */ /* 0x00dfea0003800000 */
[----:B------:R-:W-:Y:S02]  /*00a0*/  ULDC.64 UR4, c[0x0][0x198] ;  /* 0x0000660000047ab9 */ /* 0x000fe40000000a00 */
[----:B------:R-:W-:Y:S02]  /*00b0*/  UIADD3 UR6, UP0, UR4, 0xf0, URZ ;  /* 0x000000f004067890 */ /* 0x000fe4000ff1e03f */
[----:B------:R-:W-:Y:S02]  /*00c0*/  UIADD3 UR4, UP1, UR4, 0x1f0, URZ ;  /* 0x000001f004047890 */ /* 0x000fe4000ff3e03f */
[----:B------:R-:W-:Y:S02]  /*00d0*/  UIADD3.X UR7, URZ, UR5, URZ, UP0, !UPT ;  /* 0x000000053f077290 */ /* 0x000fe400087fe43f */
[----:B------:R-:W-:-:S07]  /*00e0*/  UIADD3.X UR5, URZ, UR5, URZ, UP1, !UPT ;  /* 0x000000053f057290 */ /* 0x000fce0008ffe43f */
[----:B------:R0:W-:Y:S02]  /*00f0*/  UTMACCTL.PF [UR6] ;  /* 0x00000000060079b9 */ /* 0x0001e40008040000 */
[----:B------:R0:W-:Y:S02]  /*0100*/  UTMACCTL.PF [UR4] ;  /* 0x00000000040079b9 */ /* 0x0001e40008040000 */
[----:B0-----:R-:W-:Y:S01]  /*0110*/  NOP ;  /* 0x0000000000007918 */ /* 0x001fe20000000000 */
.L_x_1:
[----:B------:R-:W-:Y:S05]  /*0120*/  BSYNC B0 ;  /* 0x0000000000007941 */ /* 0x000fea0003800000 */
.L_x_0:
[----:B------:R-:W0:Y:S02]  /*0130*/  SHFL.IDX PT, R2, R0, RZ, 0x1f ;  /* 0x00001fff00027589 */ /* 0x000e2400000e0000 */
[----:B0-----:R-:W-:-:S13]  /*0140*/  ISETP.NE.AND P0, PT, R2, RZ, PT ;  /* 0x000000ff0200720c */ /* 0x001fda0003f05270 */
[----:B------:R-:W-:Y:S05]  /*0150*/  @P0 BRA `(.L_x_2) ;  /* 0x00000000008c0947 */ /* 0x000fea0003800000 */
[----:B------:R-:W-:Y:S01]  /*0160*/  ELECT P0, URZ, PT ;  /* 0x00000000003f782f */ /* 0x000fe20003800000 */
[----:B------:R-:W-:-:S12]  /*0170*/  BSSY B0, `(.L_x_2) ;  /* 0x0000021000007945 */ /* 0x000fd80003800000 */
[----:B------:R-:W-:Y:S05]  /*0180*/  @!P0 BRA `(.L_x_3) ;  /* 0x00000000007c8947 */ /* 0x000fea0003800000 */
[----:B------:R-:W0:Y:S01]  /*0190*/  S2UR UR8, SR_CgaCtaId ;  /* 0x00000000000879c3 */ /* 0x000e220000008800 */
[----:B------:R-:W-:Y:S01]  /*01a0*/  UMOV UR4, 0x400 ;  /* 0x0000040000047882 */ /* 0x000fe20000000000 */
[----:B------:R-:W-:Y:S01]  /*01b0*/  UMOV UR5, 0x1 ;  /* 0x0000000100057882 */ /* 0x000fe20000000000 */
[----:B------:R-:W-:Y:S02]  /*01c0*/  UMOV UR6, 0x100 ;  /* 0x0000010000067882 */ /* 0x000fe40000000000 */
[----:B------:R-:W-:-:S04]  /*01d0*/  UIADD3 UR6, -UR6, 0x100000, URZ ;  /* 0x0010000006067890 */ /* 0x000fc8000fffe13f */
[----:B------:R-:W-:Y:S02]  /*01e0*/  USHF.L.U32 UR7, UR6, 0xb, URZ ;  /* 0x0000000b06077899 */ /* 0x000fe4000800063f */
[----:B------:R-:W-:Y:S02]  /*01f0*/  USHF.L.U32 UR6, UR6, 0x1, URZ ;  /* 0x0000000106067899 */ /* 0x000fe4000800063f */
[----:B0-----:R-:W-:Y:S02]  /*0200*/  ULEA UR8, UR8, UR4, 0x18 ;  /* 0x0000000408087291 */ /* 0x001fe4000f8ec03f */
[----:B------:R-:W-:-:S04]  /*0210*/  UIADD3 UR4, -UR5, 0x100000, URZ ;  /* 0x0010000005047890 */ /* 0x000fc8000fffe13f */
[----:B------:R-:W-:Y:S02]  /*0220*/  USHF.L.U32 UR5, UR4, 0xb, URZ ;  /* 0x0000000b04057899 */ /* 0x000fe4000800063f */
[----:B------:R-:W-:Y:S01]  /*0230*/  USHF.L.U32 UR4, UR4, 0x1, URZ ;  /* 0x0000000104047899 */ /* 0x000fe2000800063f */
[----:B------:R-:W0:Y:S11]  /*0240*/  FENCE.VIEW.ASYNC.S ;  /* 0x00000000000073c6 */ /* 0x000e360000000000 */
[----:B0-----:R0:W1:Y:S01]  /*0250*/  SYNCS.EXCH.64 URZ, [UR8], UR4 ;  /* 0x00000004083f75b2 */ /* 0x0010620008000100 */
[----:B------:R0:W2:Y:S01]  /*0260*/  SYNCS.EXCH.64 URZ, [UR8+0x48], UR6 ;  /* 0x00004806083f75b2 */ /* 0x0000a20008000100 */
[----:B------:R0:W3:Y:S01]  /*0270*/  SYNCS.EXCH.64 URZ, [UR8+0x8], UR4 ;  /* 0x00000804083f75b2 */ /* 0x0000e20008000100 */
[----:B------:R0:W4:Y:S01]  /*0280*/  SYNCS.EXCH.64 URZ, [UR8+0x50], UR6 ;  /* 0x00005006083f75b2 */ /* 0x0001220008000100 */
[----:B------:R0:W0:Y:S01]  /*0290*/  SYNCS.EXCH.64 URZ, [UR8+0x10], UR4 ;  /* 0x00001004083f75b2 */ /* 0x0000220008000100 */
        /* <DEDUP_REMOVED lines=13> */
[----:B------:R-:W-:Y:S01]  /*0370*/  NOP ;  /* 0x0000000000007918 */ /* 0x000fe20000000000 */
.L_x_3:
[----:B0-----:R-:W-:Y:S05]  /*0380*/  BSYNC B0 ;  /* 0x0000000000007941 */ /* 0x001fea0003800000 */
.L_x_2:
[----:B------:R-:W0:Y:S01]  /*0390*/  SHFL.IDX PT, R0, R0, RZ, 0x1f ;  /* 0x00001fff00007589 */ /* 0x000e2200000e0000 */
[----:B------:R-:W-:Y:S01]  /*03a0*/  ELECT P0, URZ, PT ;  /* 0x00000000003f782f */ /* 0x000fe20003800000 */
[----:B------:R-:W5:Y:S01]  /*03b0*/  LDC R2, c[0x0][0x65c] ;  /* 0x00019700ff027b82 */ /* 0x000f620000000800 */
[----:B------:R-:W-:Y:S01]  /*03c0*/  SHF.R.S32.HI R6, RZ, 0x1f, R5 ;  /* 0x0000001fff067819 */ /* 0x000fe20000011405 */
[----:B------:R-:W1:Y:S01]  /*03d0*/  S2R R3, SR_CTAID.Y ;  /* 0x0000000000037919 */ /* 0x000e620000002600 */
[----:B------:R-:W-:Y:S01]  /*03e0*/  UMOV UR4, 0x20 ;  /* 0x0000002000047882 */ /* 0x000fe20000000000 */
[----:B------:R-:W-:Y:S01]  /*03f0*/  ISETP.NE.AND P2, PT, R8, RZ, PT ;  /* 0x000000ff0800720c */ /* 0x000fe20003f45270 */
[----:B------:R-:W-:Y:S01]  /*0400*/  NOP ;  /* 0x0000000000007918 */ /* 0x000fe20000000000 */
[----:B------:R-:W2:Y:S01]  /*0410*/  S2R R4, SR_CTAID.X ;  /* 0x0000000000047919 */ /* 0x000ea20000002500 */
[----:B------:R-:W-:Y:S01]  /*0420*/  LEA.HI R6, R6, R5, RZ, 0x2 ;  /* 0x0000000506067211 */ /* 0x000fe200078f10ff */
[----:B------:R-:W-:Y:S01]  /*0430*/  NOP ;  /* 0x0000000000007918 */ /* 0x000fe20000000000 */
[----:B0-----:R-:W-:-:S02]  /*0440*/  ISETP.NE.OR P0, PT, R0, RZ, !P0 ;  /* 0x000000ff0000720c */ /* 0x001fc40004705670 */
[----:B-----5:R-:W-:-:S04]  /*0450*/  ISETP.NE.AND P3, PT, R2, 0x1, PT ;  /* 0x000000010200780c */ /* 0x020fc80003f65270 */
[----:B------:R-:W-:Y:S02]  /*0460*/  P2R R0, PR, RZ, 0x8 ;  /* 0x00000008ff007803 */ /* 0x000fe40000000000 */
[----:B------:R-:W-:-:S05]  /*0470*/  LOP3.LUT R0, R6, 0xfffffffc, RZ, 0xc0, !PT ;  /* 0xfffffffc06007812 */ /* 0x000fca00078ec0ff */
[----:B------:R-:W-:Y:S01]  /*0480*/  VOTEU.ALL UP0, P0 ;  /* 0x00000000003f7886 */ /* 0x000fe20000000000 */
[----:B------:R-:W-:Y:S01]  /*0490*/  IMAD.IADD R0, R5, 0x1, -R0 ;  /* 0x0000000105007824 */ /* 0x000fe200078e0a00 */
[----:B------:R-:W2:Y:S01]  /*04a0*/  @P3 LDC R17, c[0x0][0x10] ;  /* 0x00000400ff113b82 */ /* 0x000ea20000000800 */
[----:B------:R-:W-:Y:S01]  /*04b0*/  VOTEU.ALL UP1, P0 ;  /* 0x00000000003f7886 */ /* 0x000fe20000020000 */
[----:B-1----:R-:W-:Y:S01]  /*04c0*/  @P3 IMAD.MOV.U32 R6, RZ, RZ, R3 ;  /* 0x000000ffff063224 */ /* 0x002fe200078e0003 */
[----:B------:R-:W-:Y:S01]  /*04d0*/  @!UP0 UMOV UR6, 0x400 ;  /* 0x0000040000068882 */ /* 0x000fe20000000000 */
[----:B------:R-:W-:-:S04]  /*04e0*/  @!UP0 UIADD3 UR4, -UR4, 0x100000, URZ ;  /* 0x0010000004048890 */ /* 0x000fc8000fffe13f */
[----:B------:R-:W-:Y:S02]  /*04f0*/  @!UP0 USHF.L.U32 UR5, UR4, 0xb, URZ ;  /* 0x0000000b04058899 */ /* 0x000fe4000800063f */
[----:B------:R-:W-:Y:S01]  /*0500*/  @!UP0 USHF.L.U32 UR4, UR4, 0x1, URZ ;  /* 0x0000000104048899 */ /* 0x000fe2000800063f */
[----:B------:R-:W-:Y:S02]  /*0510*/  @P3 IMAD.MOV.U32 R7, RZ, RZ, RZ ;  /* 0x000000ffff073224 */ /* 0x000fe400078e00ff */
[----:B------:R-:W-:Y:S01]  /*0520*/  IMAD.MOV.U32 R5, RZ, RZ, RZ ;  /* 0x000000ffff057224 */ /* 0x000fe200078e00ff */
[----:B------:R-:W0:Y:S01]  /*0530*/  @!UP0 S2UR UR7, SR_CgaCtaId ;  /* 0x00000000000789c3 */ /* 0x000e220000008800 */
[----:B------:R-:W-:-:S07]  /*0540*/  @P3 IMAD.MOV.U32 R11, RZ, RZ, RZ ;  /* 0x000000ffff0b3224 */ /* 0x000fce00078e00ff */
[----:B------:R-:W1:Y:S01]  /*0550*/  @!P3 LDC R9, c[0x0][0xc] ;  /* 0x00000300ff09bb82 */ /* 0x000e620000000800 */
[----:B--2---:R-:W-:-:S04]  /*0560*/  @P3 IMAD.WIDE.U32 R16, R4, R17, R6 ;  /* 0x0000001104103225 */ /* 0x004fc800078e0006 */
[----:B------:R-:W-:Y:S01]  /*0570*/  @P3 IMAD.IADD R17, R17, 0x1, R11 ;  /* 0x0000000111113824 */ /* 0x000fe200078e020b */
[----:B0-----:R-:W-:Y:S01]  /*0580*/  @!UP0 ULEA UR6, UR7, UR6, 0x18 ;  /* 0x0000000607068291 */ /* 0x001fe2000f8ec03f */
[----:B------:R-:W-:Y:S01]  /*0590*/  VOTEU.ALL UP0, P0 ;  /* 0x00000000003f7886 */ /* 0x000fe20000000000 */
[----:B------:R-:W-:-:S04]  /*05a0*/  ISETP.NE.AND P0, PT, R0, 0x3, PT ;  /* 0x000000030000780c */ /* 0x000fc80003f05270 */
[----:B------:R-:W-:Y:S01]  /*05b0*/  ISETP.EQ.OR P0, PT, R0, RZ, !P0 ;  /* 0x000000ff0000720c */ /* 0x000fe20004702670 */
[----:B-1----:R-:W-:-:S03]  /*05c0*/  @!P3 IMAD.WIDE.U32 R6, R9, R3, R4 ;  /* 0x000000030906b225 */ /* 0x002fc600078e0004 */
[C---:B------:R-:W-:Y:S01]  /*05d0*/  ISETP.EQ.AND P0, PT, R8.reuse, RZ, P0 ;  /* 0x000000ff0800720c */ /* 0x040fe20000702270 */
[----:B------:R-:W-:Y:S01]  /*05e0*/  VIADD R8, R8, 0xffffffff ;  /* 0xffffffff08087836 */ /* 0x000fe20000000000 */
[----:B------:R-:W0:Y:S02]  /*05f0*/  FENCE.VIEW.ASYNC.S ;  /* 0x00000000000073c6 */ /* 0x000e240000000000 */
[----:B0-----:R0:W3:Y:S01]  /*0600*/  @!UP0 SYNCS.EXCH.64 URZ, [UR6+0xa0], UR4 ;  /* 0x0000a004063f85b2 */ /* 0x0010e20008000100 */
[----:B------:R-:W-:Y:S01]  /*0610*/  @!P3 IMAD.MOV.U32 R16, RZ, RZ, R6 ;  /* 0x000000ffff10b224 */ /* 0x000fe200078e0006 */
[----:B------:R-:W-:Y:S01]  /*0620*/  SEL R19, RZ, 0x1, !P0 ;  /* 0x00000001ff137807 */ /* 0x000fe20004000000 */
[----:B------:R-:W-:Y:S01]  /*0630*/  @!P3 IMAD.MOV.U32 R17, RZ, RZ, R7 ;  /* 0x000000ffff11b224 */ /* 0x000fe200078e0007 */
[----:B------:R-:W-:-:S04]  /*0640*/  ISETP.GE.U32.AND P1, PT, R8, 0x2, PT ;  /* 0x000000020800780c */ /* 0x000fc80003f26070 */
[----:B------:R-:W-:Y:S01]  /*0650*/  SEL R19, R19, 0x2, P1 ;  /* 0x0000000213137807 */ /* 0x000fe20000800000 */
[----:B------:R0:W3:Y:S01]  /*0660*/  @!UP1 SYNCS.EXCH.64 URZ, [UR6+0xa8], UR4 ;  /* 0x0000a804063f95b2 */ /* 0x0000e20008000100 */
[----:B------:R-:W-:Y:S01]  /*0670*/  NOP ;  /* 0x0000000000007918 */ /* 0x000fe20000000000 */
[----:B---34-:R-:W-:Y:S06]  /*0680*/  BAR.SYNC.DEFER_BLOCKING 0x0 ;  /* 0x0000000000007b1d */ /* 0x018fec0000010000 */
[----:B------:R-:W-:Y:S05]  /*0690*/  @!P2 BRA `(.L_x_4) ;  /* 0x000000ac00cca947 */ /* 0x000fea0003800000 */
[----:B------:R-:W-:-:S13]  /*06a0*/  ISETP.GT.U32.AND P0, PT, R8, 0x1, PT ;  /* 0x000000010800780c */ /* 0x000fda0003f04070 */
[----:B0-----:R-:W-:Y:S05]  /*06b0*/  @P0 EXIT ;  /* 0x000000000000094d */ /* 0x001fea0003800000 */
[----:B------:R-:W-:Y:S01]  /*06c0*/  ULDC.64 UR4, c[0x0][0x650] ;  /* 0x0001940000047ab9 */ /* 0x000fe20000000a00 */
[----:B------:R-:W-:Y:S01]  /*06d0*/  PRMT R0, RZ, 0x7610, R0 ;  /* 0x00007610ff007816 */ /* 0x000fe20000000000 */
[----:B------:R-:W-:Y:S01]  /*06e0*/  IMAD.MOV.U32 R146, RZ, RZ, -0x1 ;  /* 0xffffffffff927424 */ /* 0x000fe200078e00ff */
[----:B------:R-:W-:Y:S01]  /*06f0*/  ISETP.GE.U32.AND P0, PT, R16, UR4, PT ;  /* 0x0000000410007c0c */ /* 0x000fe2000bf06070 */
[----:B------:R-:W-:Y:S02]  /*0700*/  IMAD.MOV.U32 R148, RZ, RZ, -0x1 ;  /* 0xffffffffff947424 */ /* 0x000fe400078e00ff */
[----:B------:R-:W-:Y:S01]  /*0710*/  IMAD.MOV.U32 R147, RZ, RZ, -0x1 ;  /* 0xffffffffff937424 */ /* 0x000fe200078e00ff */
[----:B------:R-:W-:-:S13]  /*0720*/  ISETP.GE.U32.AND.EX P0, PT, R17, UR5, PT, P0 ;  /* 0x0000000511007c0c */ /* 0x000fda000bf06100 */
[----:B------:R-:W-:Y:S05]  /*0730*/  @P0 BRA `(.L_x_5) ;  /* 0x0000000400540947 */ /* 0x000fea0003800000 */
[----:B------:R-:W0:Y:S01]  /*0740*/  LDC.64 R14, c[0x0][0x628] ;  /* 0x00018a00ff0e7b82 */ /* 0x000e220000000a00 */
[----:B------:R-:W-:Y:S02]  /*0750*/  IMAD.MOV.U32 R6, RZ, RZ, R16 ;  /* 0x000000ffff067224 */ /* 0x000fe400078e0010 */
[----:B------:R-:W-:-:S05]  /*0760*/  IMAD.MOV.U32 R7, RZ, RZ, R17 ;  /* 0x000000ffff077224 */ /* 0x000fca00078e0011 */
[----:B------:R-:W1:Y:S08]  /*0770*/  LDC R0, c[0x0][0x630] ;  /* 0x00018c00ff007b82 */ /* 0x000e700000000800 */
[----:B------:R-:W2:Y:S01]  /*0780*/  LDC.64 R20, c[0x0][0x620] ;  /* 0x00018800ff147b82 */ /* 0x000ea20000000a00 */
[----:B0-----:R-:W-:-:S04]  /*0790*/  ISETP.NE.U32.AND P0, PT, R14, RZ, PT ;  /* 0x000000ff0e00720c */ /* 0x001fc80003f05070 */
[----:B------:R-:W-:-:S13]  /*07a0*/  ISETP.NE.AND.EX P0, PT, R15, RZ, PT, P0 ;  /* 0x000000ff0f00720c */ /* 0x000fda0003f05300 */
[----:B-12---:R-:W-:Y:S05]  /*07b0*/  @!P0 BRA `(.L_x_6) ;  /* 0x0000000000288947 */ /* 0x006fea0003800000 */
[----:B------:R-:W0:Y:S02]  /*07c0*/  LDC R11, c[0x0][0x634] ;  /* 0x00018d00ff0b7b82 */ /* 0x000e240000000800 */
[----:B0-----:R-:W-:-:S05]  /*07d0*/  IADD3 R11, P0, R16, R11, RZ ;  /* 0x0000000b100b7210 */ /* 0x001fca0007f1e0ff */
[----:B------:R-:W-:-:S04]  /*07e0*/  IMAD.X R13, RZ, RZ, R17, P0 ;  /* 0x000000ffff0d7224 */ /* 0x000fc800000e0611 */
[----:B------:R-:W-:-:S04]  /*07f0*/  IMAD.WIDE.U32 R6, R13, R14, RZ ;  /* 0x0000000e0d067225 */ /* 0x000fc800078e00ff */
[----:B------:R-:W-:-:S04]  /*0800*/  IMAD.WIDE.U32 R8, P0, R11, R15, R6 ;  /* 0x0000000f0b087225 */ /* 0x000fc80007800006 */
[----:B------:R-:W-:-:S04]  /*0810*/  IMAD.WIDE.U32 R6, R11, R14, RZ ;  /* 0x0000000e0b067225 */ /* 0x000fc800078e00ff */
[----:B------:R-:W-:Y:S01]  /*0820*/  IMAD.X R11, RZ, RZ, RZ, P0 ;  /* 0x000000ffff0b7224 */ /* 0x000fe200000e06ff */
[----:B------:R-:W-:Y:S01]  /*0830*/  IADD3 RZ, P0, R7, R8, RZ ;  /* 0x0000000807ff7210 */ /* 0x000fe20007f1e0ff */
[----:B------:R-:W-:-:S04]  /*0840*/  IMAD.MOV.U32 R10, RZ, RZ, R9 ;  /* 0x000000ffff0a7224 */ /* 0x000fc800078e0009 */
[----:B------:R-:W-:-:S08]  /*0850*/  IMAD.WIDE.U32.X R6, R13, R15, R10, P0 ;  /* 0x0000000f0d067225 */ /* 0x000fd000000e040a */
.L_x_6:
[-CC-:B------:R-:W-:Y:S01]  /*0860*/  SHF.R.U64 R147, R6, R0.reuse, R7.reuse ;  /* 0x0000000006937219 */ /* 0x180fe20000001207 */
[----:B------:R-:W0:Y:S01]  /*0870*/  LDC R10, c[0x0][0x618] ;  /* 0x00018600ff0a7b82 */ /* 0x000e220000000800 */
[----:B------:R-:W-:Y:S01]  /*0880*/  SHF.R.U32.HI R5, RZ, R0, R7 ;  /* 0x00000000ff057219 */ /* 0x000fe20000011607 */
[----:B------:R-:W-:Y:S01]  /*0890*/  ULDC UR4, c[0x0][0x150] ;  /* 0x0000540000047ab9 */ /* 0x000fe20000000800 */
[----:B------:R-:W-:Y:S02]  /*08a0*/  IADD3 R9, P0, RZ, -R147, RZ ;  /* 0x80000093ff097210 */ /* 0x000fe40007f1e0ff */
[----:B------:R-:W-:-:S03]  /*08b0*/  I2FP.F32.U32 R0, R4 ;  /* 0x0000000400007245 */ /* 0x000fc60000201000 */
[----:B------:R-:W1:Y:S01]  /*08c0*/  LDC.64 R28, c[0x0][0x640] ;  /* 0x00019000ff1c7b82 */ /* 0x000e620000000a00 */
[----:B------:R-:W-:Y:S02]  /*08d0*/  IMAD.X R11, RZ, RZ, ~R5, P0 ;  /* 0x000000ffff0b7224 */ /* 0x000fe400000e0e05 */
[----:B------:R-:W-:Y:S01]  /*08e0*/  FMUL R0, R0, UR4 ;  /* 0x0000000400007c20 */ /* 0x000fe20008400000 */
[----:B------:R-:W-:Y:S01]  /*08f0*/  IMAD.WIDE.U32 R6, R9, R20, R16 ;  /* 0x0000001409067225 */ /* 0x000fe200078e0010 */
[----:B------:R-:W-:-:S03]  /*0900*/  ULDC UR4, c[0x0][0x154] ;  /* 0x0000550000047ab9 */ /* 0x000fc60000000800 */
[----:B------:R-:W-:Y:S01]  /*0910*/  IMAD R8, R11, R20, RZ ;  /* 0x000000140b087224 */ /* 0x000fe200078e02ff */
[----:B------:R-:W2:Y:S01]  /*0920*/  LDC R5, c[0x0][0x144] ;  /* 0x00005100ff057b82 */ /* 0x000ea20000000800 */
[----:B------:R-:W3:Y:S02]  /*0930*/  F2I.U32.TRUNC.NTZ R0, R0 ;  /* 0x0000000000007305 */ /* 0x000ee4000020f000 */
[----:B------:R-:W-:-:S04]  /*0940*/  IMAD R9, R9, R21, R8 ;  /* 0x0000001509097224 */ /* 0x000fc800078e0208 */
[----:B------:R-:W-:Y:S01]  /*0950*/  IMAD.IADD R7, R7, 0x1, R9 ;  /* 0x0000000107077824 */ /* 0x000fe200078e0209 */
[----:B------:R-:W4:Y:S01]  /*0960*/  LDC R12, c[0x0][0x608] ;  /* 0x00018200ff0c7b82 */ /* 0x000f220000000800 */
[----:B------:R-:W-:-:S03]  /*0970*/  IMAD.MOV.U32 R9, RZ, RZ, -0x1 ;  /* 0xffffffffff097424 */ /* 0x000fc600078e00ff */
[-CC-:B0-----:R-:W-:Y:S02]  /*0980*/  SHF.R.U64 R20, R6, R10.reuse, R7.reuse ;  /* 0x0000000a06147219 */ /* 0x181fe40000001207 */
[----:B------:R-:W-:Y:S02]  /*0990*/  I2FP.F32.U32 R6, R3 ;  /* 0x0000000300067245 */ /* 0x000fe40000201000 */
[----:B------:R-:W0:Y:S01]  /*09a0*/  LDC R26, c[0x0][0x658] ;  /* 0x00019600ff1a7b82 */ /* 0x000e220000000800 */
[----:B-1----:R-:W-:Y:S01]  /*09b0*/  ISETP.NE.U32.AND P0, PT, R28, RZ, PT ;  /* 0x000000ff1c00720c */ /* 0x002fe20003f05070 */
[----:B---3--:R-:W-:Y:S01]  /*09c0*/  IMAD.MOV R8, RZ, RZ, -R0 ;  /* 0x000000ffff087224 */ /* 0x008fe200078e0a00 */
[----:B------:R-:W-:Y:S01]  /*09d0*/  SHF.R.U32.HI R7, RZ, R10, R7 ;  /* 0x0000000aff077219 */ /* 0x000fe20000011607 */
[----:B------:R-:W-:Y:S01]  /*09e0*/  FMUL R6, R6, UR4 ;  /* 0x0000000406067c20 */ /* 0x000fe20008400000 */
[----:B------:R-:W-:-:S03]  /*09f0*/  ISETP.NE.AND.EX P0, PT, R29, RZ, PT, P0 ;  /* 0x000000ff1d00720c */ /* 0x000fc60003f05300 */
[----:B------:R-:W1:Y:S01]  /*0a00*/  LDC R14, c[0x0][0x148] ;  /* 0x00005200ff0e7b82 */ /* 0x000e620000000800 */
[----:B--2---:R-:W-:-:S07]  /*0a10*/  IMAD R0, R5, R8, R4 ;  /* 0x0000000805007224 */ /* 0x004fce00078e0204 */
[----:B------:R-:W2:Y:S01]  /*0a20*/  LDC R24, c[0x0][0x600] ;  /* 0x00018000ff187b82 */ /* 0x000ea20000000800 */
[-CC-:B----4-:R-:W-:Y:S02]  /*0a30*/  SHF.R.U64 R30, R20, R12.reuse, R7.reuse ;  /* 0x0000000c141e7219 */ /* 0x190fe40000001207 */
[----:B------:R-:W-:Y:S01]  /*0a40*/  SHF.R.U32.HI R5, RZ, R12, R7 ;  /* 0x0000000cff057219 */ /* 0x000fe20000011607 */
[----:B------:R-:W-:Y:S01]  /*0a50*/  IMAD.MOV.U32 R7, RZ, RZ, 0x1 ;  /* 0x00000001ff077424 */ /* 0x000fe200078e00ff */
[----:B------:R3:W4:Y:S03]  /*0a60*/  F2I.U32.TRUNC.NTZ R12, R6 ;  /* 0x00000006000c7305 */ /* 0x000726000020f000 */
[----:B------:R-:W1:Y:S01]  /*0a70*/  LDC R15, c[0x0][0x648] ;  /* 0x00019200ff0f7b82 */ /* 0x000e620000000800 */
[-C--:B0-----:R-:W-:Y:S02]  /*0a80*/  SHF.L.U32 R4, R9, R26.reuse, RZ ;  /* 0x0000001a09047219 */ /* 0x081fe400000006ff */
[----:B------:R-:W-:-:S02]  /*0a90*/  SHF.R.U64 R32, R30, R26, R5 ;  /* 0x0000001a1e207219 */ /* 0x000fc40000001205 */
[----:B------:R-:W-:Y:S02]  /*0aa0*/  LOP3.LUT R11, RZ, R4, RZ, 0x33, !PT ;  /* 0x00000004ff0b7212 */ /* 0x000fe400078e33ff */
[-C--:B------:R-:W-:Y:S01]  /*0ab0*/  SHF.R.U32.HI R5, RZ, R26.reuse, R5 ;  /* 0x0000001aff057219 */ /* 0x080fe20000011605 */
[----:B------:R-:W0:Y:S01]  /*0ac0*/  LDC R21, c[0x0][0x638] ;  /* 0x00018e00ff157b82 */ /* 0x000e220000000800 */
[----:B------:R-:W-:Y:S01]  /*0ad0*/  SHF.L.U32 R10, R7, R26, RZ ;  /* 0x0000001a070a7219 */ /* 0x000fe200000006ff */
[----:B------:R-:W-:-:S06]  /*0ae0*/  IMAD.MOV.U32 R4, RZ, RZ, R32 ;  /* 0x000000ffff047224 */ /* 0x000fcc00078e0020 */
[----:B------:R-:W0:Y:S01]  /*0af0*/  LDC R146, c[0x0][0x610] ;  /* 0x00018400ff927b82 */ /* 0x000e220000000800 */
[----:B---34-:R-:W-:Y:S05]  /*0b00*/  @!P0 BRA `(.L_x_7) ;  /* 0x0000000000288947 */ /* 0x018fea0003800000 */
[----:B------:R-:W3:Y:S02]  /*0b10*/  LDC R9, c[0x0][0x64c] ;  /* 0x00019300ff097b82 */ /* 0x000ee40000000800 */
[----:B---3--:R-:W-:-:S05]  /*0b20*/  IADD3 R9, P0, R32, R9, RZ ;  /* 0x0000000920097210 */ /* 0x008fca0007f1e0ff */
        /* <DEDUP_REMOVED lines=8> */
.L_x_7:
[----:B-1----:R-:W-:Y:S01]  /*0bb0*/  SHF.R.U64 R4, R4, R15, R5 ;  /* 0x0000000f04047219 */ /* 0x002fe20000001205 */
[----:B--2---:R-:W-:Y:S01]  /*0bc0*/  VIADD R5, R24, 0xffffffff ;  /* 0xffffffff18057836 */ /* 0x004fe20000000000 */
[----:B------:R-:W-:Y:S01]  /*0bd0*/  LOP3.LUT R11, R30, R11, RZ, 0xc0, !PT ;  /* 0x0000000b1e0b7212 */ /* 0x000fe200078ec0ff */
[----:B------:R-:W-:Y:S02]  /*0be0*/  IMAD.MOV R12, RZ, RZ, -R12 ;  /* 0x000000ffff0c7224 */ /* 0x000fe400078e0a0c */
[----:B------:R-:W-:Y:S01]  /*0bf0*/  IMAD.MOV R6, RZ, RZ, -R4 ;  /* 0x000000ffff067224 */ /* 0x000fe200078e0a04 */
[----:B------:R-:W-:Y:S01]  /*0c00*/  LOP3.LUT R5, R20, R5, RZ, 0xc0, !PT ;  /* 0x0000000514057212 */ /* 0x000fe200078ec0ff */
[----:B------:R-:W-:Y:S02]  /*0c10*/  @P3 IMAD R0, R14, R12, R3 ;  /* 0x0000000c0e003224 */ /* 0x000fe400078e0203 */
[----:B------:R-:W-:Y:S02]  /*0c20*/  IMAD R11, R10, R4, R11 ;  /* 0x000000040a0b7224 */ /* 0x000fe400078e020b */
[----:B0-----:R-:W-:-:S02]  /*0c30*/  IMAD R3, R6, R21, R32 ;  /* 0x0000001506037224 */ /* 0x001fc400078e0220 */
[----:B------:R-:W-:Y:S02]  /*0c40*/  IMAD R146, R11, R146, R0 ;  /* 0x000000920b927224 */ /* 0x000fe400078e0200 */
[----:B------:R-:W-:Y:S02]  /*0c50*/  IMAD R3, R3, R24, R5 ;  /* 0x0000001803037224 */ /* 0x000fe400078e0205 */
[----:B------:R-:W-:-:S03]  /*0c60*/  IMAD.MOV.U32 R0, RZ, RZ, 0x1 ;  /* 0x00000001ff007424 */ /* 0x000fc600078e00ff */
[----:B------:R-:W-:Y:S02]  /*0c70*/  SEL R148, R3, R146, !P3 ;  /* 0x0000009203947207 */ /* 0x000fe40005800000 */
[----:B------:R-:W-:-:S07]  /*0c80*/  SEL R146, R146, R3, !P3 ;  /* 0x0000000392927207 */ /* 0x000fce0005800000 */
.L_x_5:
[----:B------:R-:W-:-:S08]  /*0c90*/  NOP ;  /* 0x0000000000007918 */ /* 0x000fd00000000000 */
[----:B------:R-:W0:Y:S02]  /*0ca0*/  USETMAXREG.TRY_ALLOC.CTAPOOL UP0, 0xe8 ;  /* 0x000000e8000079c8 */ /* 0x000e240008000600 */
[----:B0-----:R-:W-:-:S13]  /*0cb0*/  PLOP3.LUT P0, PT, PT, PT, UP0, 0x80, 0x0 ;  /* 0x000000000000781c */ /* 0x001fda0003f0f008 */
[----:B------:R-:W-:Y:S05]  /*0cc0*/  @!P0 BRA `(.L_x_5) ;  /* 0xfffffffc00f08947 */ /* 0x000fea000383ffff */
[----:B------:R-:W-:Y:S01]  /*0cd0*/  ULDC.64 UR4, c[0x0][0x598] ;  /* 0x0001660000047ab9 */ /* 0x000fe20000000a00 */
[----:B------:R-:W-:Y:S01]  /*0ce0*/  ULDC.64 UR58, c[0x0][0x208] ;  /* 0x00008200003a7ab9 */ /* 0x000fe20000000a00 */
[----:B------:R-:W-:-:S04]  /*0cf0*/  ISETP.NE.U32.AND P0, PT, RZ, UR4, PT ;  /* 0x00000004ff007c0c */ /* 0x000fc8000bf05070 */
[----:B------:R-:W-:-:S13]  /*0d00*/  ISETP.NE.AND.EX P0, PT, RZ, UR5, PT, P0 ;  /* 0x00000005ff007c0c */ /* 0x000fda000bf05300 */
[----:B------:R-:W-:Y:S05]  /*0d10*/  @!P0 BRA `(.L_x_8) ;  /* 0x00000000001c8947 */ /* 0x000fea0003800000 */
[----:B------:R-:W0:Y:S02]  /*0d20*/  LDC.64 R4, c[0x0][0x598] ;  /* 0x00016600ff047b82 */ /* 0x000e240000000a00 */
[----:B0-----:R-:W2:Y:S02]  /*0d30*/  LDG.E.64 R4, desc[UR58][R4.64] ;  /* 0x0000003a04047981 */ /* 0x001ea4000c1e1b00 */
[----:B--2---:R-:W-:-:S04]  /*0d40*/  ISETP.NE.U32.AND P0, PT, R4, RZ, PT ;  /* 0x000000ff0400720c */ /* 0x004fc80003f05070 */
[----:B------:R-:W-:-:S13]  /*0d50*/  ISETP.NE.AND.EX P0, PT, R5, RZ, PT, P0 ;  /* 0x000000ff0500720c */ /* 0x000fda0003f05300 */
[----:B------:R-:W-:Y:S05]  /*0d60*/  @!P0 BRA `(.L_x_8) ;  /* 0x0000000000088947 */ /* 0x000fea0003800000 */
[----:B------:R0:W5:Y:S01]  /*0d70*/  LD.E R23, desc[UR58][R4.64] ;  /* 0x0000003a04177980 */ /* 0x000162000c101900 */
[----:B------:R-:W-:Y:S05]  /*0d80*/  BRA `(.L_x_9) ;  /* 0x0000000000247947 */ /* 0x000fea0003800000 */
.L_x_8:
[----:B------:R-:W-:Y:S02]  /*0d90*/  ULDC.64 UR4, c[0x0][0x588] ;  /* 0x0001620000047ab9 */ /* 0x000fe40000000a00 */
[----:B------:R-:W-:-:S04]  /*0da0*/  ISETP.NE.U32.AND P0, PT, RZ, UR4, PT ;  /* 0x00000004ff007c0c */ /* 0x000fc8000bf05070 */
[----:B------:R-:W-:-:S13]  /*0db0*/  ISETP.NE.AND.EX P0, PT, RZ, UR5, PT, P0 ;  /* 0x00000005ff007c0c */ /* 0x000fda000bf05300 */
[----:B------:R-:W-:Y:S05]  /*0dc0*/  @!P0 BRA `(.L_x_10) ;  /* 0x00000000000c8947 */ /* 0x000fea0003800000 */
[----:B------:R-:W0:Y:S02]  /*0dd0*/  LDC.64 R4, c[0x0][0x588] ;  /* 0x00016200ff047b82 */ /* 0x000e240000000a00 */
[----:B0-----:R1:W5:Y:S01]  /*0de0*/  LDG.E R23, desc[UR58][R4.64] ;  /* 0x0000003a04177981 */ /* 0x001362000c1e1900 */
[----:B------:R-:W-:Y:S05]  /*0df0*/  BRA `(.L_x_9) ;  /* 0x0000000000087947 */ /* 0x000fea0003800000 */
.L_x_10:
[----:B------:R-:W-:Y:S02]  /*0e00*/  ULDC UR4, c[0x0][0x580] ;  /* 0x0001600000047ab9 */ /* 0x000fe40000000800 */
[----:B------:R-:W-:-:S07]  /*0e10*/  IMAD.U32 R23, RZ, RZ, UR4 ;  /* 0x00000004ff177e24 */ /* 0x000fce000f8e00ff */
.L_x_9:
[----:B------:R-:W-:Y:S02]  /*0e20*/  ULDC.64 UR4, c[0x0][0x5a0] ;  /* 0x0001680000047ab9 */ /* 0x000fe40000000a00 */
[----:B------:R-:W-:-:S04]  /*0e30*/  ISETP.NE.U32.AND P0, PT, RZ, UR4, PT ;  /* 0x00000004ff007c0c */ /* 0x000fc8000bf05070 */
[----:B------:R-:W-:-:S13]  /*0e40*/  ISETP.NE.AND.EX P0, PT, RZ, UR5, PT, P0 ;  /* 0x00000005ff007c0c */ /* 0x000fda000bf05300 */
[----:B------:R-:W-:Y:S05]  /*0e50*/  @!P0 BRA `(.L_x_11) ;  /* 0x00000000001c8947 */ /* 0x000fea0003800000 */
[----:B01----:R-:W0:Y:S02]  /*0e60*/  LDC.64 R4, c[0x0][0x5a0] ;  /* 0x00016800ff047b82 */ /* 0x003e240000000a00 */
[----:B0-----:R-:W2:Y:S02]  /*0e70*/  LDG.E.64 R4, desc[UR58][R4.64] ;  /* 0x0000003a04047981 */ /* 0x001ea4000c1e1b00 */
[----:B--2---:R-:W-:-:S04]  /*0e80*/  ISETP.NE.U32.AND P0, PT, R4, RZ, PT ;  /* 0x000000ff0400720c */ /* 0x004fc80003f05070 */
[----:B------:R-:W-:-:S13]  /*0e90*/  ISETP.NE.AND.EX P0, PT, R5, RZ, PT, P0 ;  /* 0x000000ff0500720c */ /* 0x000fda0003f05300 */
[----:B------:R-:W-:Y:S05]  /*0ea0*/  @!P0 BRA `(.L_x_11) ;  /* 0x0000000000088947 */ /* 0x000fea0003800000 */
[----:B------:R0:W5:Y:S01]  /*0eb0*/  LD.E R144, desc[UR58][R4.64] ;  /* 0x0000003a04907980 */ /* 0x000162000c101900 */
[----:B------:R-:W-:Y:S05]  /*0ec0*/  BRA `(.L_x_12) ;  /* 0x0000000000247947 */ /* 0x000fea0003800000 */
.L_x_11:
[----:B------:R-:W-:Y:S02]  /*0ed0*/  ULDC.64 UR4, c[0x0][0x590] ;  /* 0x0001640000047ab9 */ /* 0x000fe40000000a00 */
[----:B------:R-:W-:-:S04]  /*0ee0*/  ISETP.NE.U32.AND P0, PT, RZ, UR4, PT ;  /* 0x00000004ff007c0c */ /* 0x000fc8000bf05070 */
[----:B------:R-:W-:-:S13]  /*0ef0*/  ISETP.NE.AND.EX P0, PT, RZ, UR5, PT, P0 ;  /* 0x00000005ff007c0c */ /* 0x000fda000bf05300 */
[----:B------:R-:W-:Y:S05]  /*0f00*/  @!P0 BRA `(.L_x_13) ;  /* 0x00000000000c8947 */ /* 0x000fea0003800000 */
[----:B------:R-:W2:Y:S02]  /*0f10*/  LDC.64 R144, c[0x0][0x590] ;  /* 0x00016400ff907b82 */ /* 0x000ea40000000a00 */
[----:B--2---:R2:W5:Y:S01]  /*0f20*/  LDG.E R144, desc[UR58][R144.64] ;  /* 0x0000003a90907981 */ /* 0x004562000c1e1900 */
[----:B------:R-:W-:Y:S05]  /*0f30*/  BRA `(.L_x_12) ;  /* 0x0000000000087947 */ /* 0x000fea0003800000 */
.L_x_13:
[----:B------:R-:W-:Y:S02]  /*0f40*/  ULDC UR4, c[0x0][0x584] ;  /* 0x0001610000047ab9 */ /* 0x000fe40000000800 */
[----:B------:R-:W-:-:S07]  /*0f50*/  IMAD.U32 R144, RZ, RZ, UR4 ;  /* 0x00000004ff907e24 */ /* 0x000fce000f8e00ff */
.L_x_12:
[----:B------:R-:W-:-:S13]  /*0f60*/  LOP3.LUT P0, RZ, R0, 0xff, RZ, 0xc0, !PT ;  /* 0x000000ff00ff7812 */ /* 0x000fda000780c0ff */
[----:B------:R-:W-:Y:S05]  /*0f70*/  @!P0 EXIT ;  /* 0x000000000000894d */ /* 0x000fea0003800000 */
[----:B------:R-:W-:Y:S01]  /*0f80*/  ULDC UR4, c[0x0][0x28c] ;  /* 0x0000a30000047ab9 */ /* 0x000fe20000000800 */
[----:B--2---:R-:W-:Y:S01]  /*0f90*/  LOP3.LUT R145, R19, 0x1, RZ, 0xfc, !PT ;  /* 0x0000000113917812 */ /* 0x004fe200078efcff */
[----:B------:R-:W-:Y:S01]  /*0fa0*/  UIADD3 UR4, UR4, 0x1f, URZ ;  /* 0x0000001f04047890 */ /* 0x000fe2000fffe03f */
[----:B------:R-:W-:Y:S01]  /*0fb0*/  UMOV UR38, URZ ;  /* 0x0000003f00267c82 */ /* 0x000fe20008000000 */
[----:B------:R-:W-:Y:S02]  /*0fc0*/  UMOV UR36, URZ ;  /* 0x0000003f00247c82 */ /* 0x000fe40008000000 */
[----:B------:R-:W-:-:S04]  /*0fd0*/  USHF.R.S32.HI UR5, URZ, 0x1f, UR4 ;  /* 0x0000001f3f057899 */ /* 0x000fc80008011404 */
[----:B------:R-:W-:-:S04]  /*0fe0*/  ULEA.HI UR5, UR5, UR4, URZ, 0x5 ;  /* 0x0000000405057291 */ /* 0x000fc8000f8f283f */
[----:B------:R-:W-:-:S12]  /*0ff0*/  USHF.R.S32.HI UR39, URZ, 0x5, UR5 ;  /* 0x000000053f277899 */ /* 0x000fd80008011405 */
.L_x_271:
[----:B------:R-:W-:Y:S01]  /*1000*/  LOP3.LUT R0, R18, 0x80, RZ, 0xc0, !PT ;  /* 0x0000008012007812 */ /* 0x000fe200078ec0ff */
[----:B--2---:R-:W2:Y:S01]  /*1010*/  S2UR UR6, SR_CgaCtaId ;  /* 0x00000000000679c3 */ /* 0x004ea20000008800 */
[----:B------:R-:W-:Y:S02]  /*1020*/  UMOV UR37, 0x400 ;  /* 0x0000040000257882 */ /* 0x000fe40000000000 */
[----:B------:R-:W-:-:S06]  /*1030*/  SHF.R.U32.HI R0, RZ, 0x7, R0 ;  /* 0x00000007ff007819 */ /* 0x000fcc0000011600 */
[----:B---3--:R-:W3:Y:S01]  /*1040*/  SHFL.IDX PT, R0, R0, RZ, 0x1f ;  /* 0x00001fff00007589 */ /* 0x008ee200000e0000 */
[----:B--2---:R-:W-:Y:S01]  /*1050*/  ULEA UR37, UR6, UR37, 0x18 ;  /* 0x0000002506257291 */ /* 0x004fe2000f8ec03f */
[----:B---3--:R-:W-:-:S13]  /*1060*/  R2UR UR4, R0 ;  /* 0x00000000000472ca */ /* 0x008fda00000e0000 */
[----:B------:R-:W-:-:S04]  /*1070*/  ULEA.HI UR5, UR4, UR4, URZ, 0x1 ;  /* 0x0000000404057291 */ /* 0x000fc8000f8f083f */
[----:B------:R-:W-:-:S04]  /*1080*/  ULOP3.LUT UR5, UR5, 0xffffe, URZ, 0xc0, !UPT ;  /* 0x000ffffe05057892 */ /* 0x000fc8000f8ec03f */
[----:B------:R-:W-:-:S03]  /*1090*/  UIADD3 UR5, UR4, -UR5, URZ ;  /* 0x8000000504057290 */ /* 0x000fc6000fffe03f */
[----:B------:R-:W-:Y:S01]  /*10a0*/  ULDC UR4, c[0x0][0x28c] ;  /* 0x0000a30000047ab9 */ /* 0x000fe20000000800 */
[----:B------:R-:W-:Y:S01]  /*10b0*/  ULEA UR5, UR5, UR37, 0xc ;  /* 0x0000002505057291 */ /* 0x000fe2000f8e603f */
[----:B------:R-:W-:-:S03]  /*10c0*/  ISETP.LT.AND P0, PT, RZ, UR4, PT ;  /* 0x00000004ff007c0c */ /* 0x000fc6000bf01270 */
[----:B------:R-:W-:-:S04]  /*10d0*/  UIADD3 UR5, UR5, 0x180, URZ ;  /* 0x0000018005057890 */ /* 0x000fc8000fffe03f */
[----:B------:R-:W-:-:S04]  /*10e0*/  USHF.R.U32.HI UR5, URZ, 0x4, UR5 ;  /* 0x000000043f057899 */ /* 0x000fc80008011605 */
[----:B------:R-:W-:Y:S02]  /*10f0*/  ULOP3.LUT UR56, UR5, 0x3fff, URZ, 0xc0, !UPT ;  /* 0x00003fff05387892 */ /* 0x000fe4000f8ec03f */
[----:B-1--4-:R-:W-:Y:S10]  /*1100*/  @P0 BRA `(.L_x_14) ;  /* 0x0000000000400947 */ /* 0x012ff40003800000 */
[----:B------:R-:W-:Y:S01]  /*1110*/  MOV R0, 0x0 ;  /* 0x0000000000007802 */ /* 0x000fe20000000f00 */
[----:B------:R-:W-:Y:S01]  /*1120*/  ULDC.64 UR4, c[0x4][0x68] ;  /* 0x01001a0000047ab9 */ /* 0x000fe20000000a00 */
[----:B------:R-:W-:Y:S01]  /*1130*/  ULDC.64 UR6, c[0x4][0x8] ;  /* 0x0100020000067ab9 */ /* 0x000fe20000000a00 */
[----:B01----:R-:W-:Y:S01]  /*1140*/  IMAD.U32 R4, RZ, RZ, UR4 ;  /* 0x00000004ff047e24 */ /* 0x003fe2000f8e00ff */
[----:B------:R0:W1:Y:S01]  /*1150*/  LDC.64 R14, c[0x4][R0] ;  /* 0x01000000000e7b82 */ /* 0x0000620000000a00 */
[----:B------:R-:W-:Y:S01]  /*1160*/  IMAD.U32 R5, RZ, RZ, UR5 ;  /* 0x00000005ff057e24 */ /* 0x000fe2000f8e00ff */
[----:B------:R-:W-:Y:S01]  /*1170*/  ULDC.64 UR4, c[0x4][0x70] ;  /* 0x01001c0000047ab9 */ /* 0x000fe20000000a00 */
[----:B------:R-:W-:Y:S02]  /*1180*/  IMAD.U32 R10, RZ, RZ, UR6 ;  /* 0x00000006ff0a7e24 */ /* 0x000fe4000f8e00ff */
[----:B------:R-:W-:Y:S02]  /*1190*/  IMAD.U32 R6, RZ, RZ, UR4 ;  /* 0x00000004ff067e24 */ /* 0x000fe4000f8e00ff */
[----:B------:R-:W-:-:S02]  /*11a0*/  IMAD.U32 R7, RZ, RZ, UR5 ;  /* 0x00000005ff077e24 */ /* 0x000fc4000f8e00ff */
[----:B------:R-:W-:Y:S02]  /*11b0*/  IMAD.U32 R11, RZ, RZ, UR7 ;  /* 0x00000007ff0b7e24 */ /* 0x000fe4000f8e00ff */
[----:B------:R-:W-:Y:S02]  /*11c0*/  IMAD.MOV.U32 R8, RZ, RZ, 0x1e1 ;  /* 0x000001e1ff087424 */ /* 0x000fe400078e00ff */
[----:B------:R-:W-:Y:S02]  /*11d0*/  IMAD.MOV.U32 R12, RZ, RZ, 0x1 ;  /* 0x00000001ff0c7424 */ /* 0x000fe400078e00ff */
[----:B0-----:R-:W-:-:S07]  /*11e0*/  IMAD.MOV.U32 R13, RZ, RZ, RZ ;  /* 0x000000ffff0d7224 */ /* 0x001fce00078e00ff */
[----:B------:R-:W-:-:S07]  /*11f0*/  LEPC R20, `(.L_x_14) ;  /* 0x000000001014794e */ /* 0x000fce0000000000 */
[----:B-1---5:R-:W-:Y:S05]  /*1200*/  CALL.ABS.NOINC R14 ;  /* 0x000000000e007343 */ /* 0x022fea0003c00000 */
.L_x_14:
[----:B------:R-:W-:-:S13]  /*1210*/  ISETP.NE.AND P0, PT, R145, 0x3, PT ;  /* 0x000000039100780c */ /* 0x000fda0003f05270 */
[----:B------:R-:W-:Y:S05]  /*1220*/  @!P0 BRA `(.L_x_15) ;  /* 0x0000000000048947 */ /* 0x000fea0003800000 */
[----:B------:R-:W-:Y:S01]  /*1230*/  BPT.TRAP 0x1 ;  /* 0x000000040000795c */ /* 0x000fe20000300000 */
.L_x_15:
[----:B------:R-:W-:Y:S02]  /*1240*/  IMAD.U32 R3, RZ, RZ, UR36 ;  /* 0x00000024ff037e24 */ /* 0x000fe4000f8e00ff */
[----:B------:R-:W-:-:S03]  /*1250*/  IMAD.U32 R0, RZ, RZ, UR38 ;  /* 0x00000026ff007e24 */ /* 0x000fc6000f8e00ff */
[----:B------:R-:W-:Y:S02]  /*1260*/  LEA R3, R3, UR37, 0x3 ;  /* 0x0000002503037c11 */ /* 0x000fe4000f8e18ff */
[----:B------:R-:W-:-:S04]  /*1270*/  SHF.L.U32 R0, R0, 0x1f, RZ ;  /* 0x0000001f00007819 */ /* 0x000fc800000006ff */
[----:B------:R2:W3:Y:S01]  /*1280*/  SYNCS.PHASECHK.TRANS64.TRYWAIT P1, [R3+URZ], R0 ;  /* 0x00000000030075a7 */ /* 0x0004e2000802017f */
[----:B------:R-:W-:Y:S05]  /*1290*/  @!P0 BRA `(.L_x_16) ;  /* 0x0000000000048947 */ /* 0x000fea0003800000 */
[----:B------:R-:W-:Y:S01]  /*12a0*/  BPT.TRAP 0x1 ;  /* 0x000000040000795c */ /* 0x000fe20000300000 */
.L_x_16:
[----:B---3--:R-:W-:Y:S05]  /*12b0*/  @P1 BRA `(.L_x_17) ;  /* 0x0000000000081947 */ /* 0x008fea0003800000 */
[----:B------:R-:W3:Y:S02]  /*12c0*/  SYNCS.PHASECHK.TRANS64.TRYWAIT P1, [R3+URZ], R0 ;  /* 0x00000000030075a7 */ /* 0x000ee4000802017f */
[----:B---3--:R-:W-:Y:S05]  /*12d0*/  @!P1 BRA `(.L_x_18) ;  /* 0x000000b800fc9947 */ /* 0x008fea0003800000 */
.L_x_17:
[----:B------:R-:W-:-:S04]  /*12e0*/  UISETP.LT.AND UP0, UPT, UR39, 0x1, UPT ;  /* 0x000000012700788c */ /* 0x000fc8000bf01270 */
[----:B------:R-:W-:-:S06]  /*12f0*/  USEL UR4, UR39, 0x1, UP0 ;  /* 0x0000000127047887 */ /* 0x000fcc0008000000 */
[----:B--23--:R-:W-:Y:S01]  /*1300*/  IMAD.U32 R0, RZ, RZ, UR4 ;  /* 0x00000004ff007e24 */ /* 0x00cfe2000f8e00ff */
[----:B------:R-:W-:Y:S05]  /*1310*/  WARPSYNC.ALL ;  /* 0x0000000000007948 */ /* 0x000fea0003800000 */
[----:B------:R-:W-:-:S04]  /*1320*/  IADD3 R0, -R0, UR39, RZ ;  /* 0x0000002700007c10 */ /* 0x000fc8000fffe1ff */
[----:B------:R-:W-:Y:S01]  /*1330*/  ISETP.GE.AND P1, PT, R0, 0x1, PT ;  /* 0x000000010000780c */ /* 0x000fe20003f26270 */
[----:B------:R-:W-:Y:S01]  /*1340*/  UIADD3 UR4, UR37, 0x12180, URZ ;  /* 0x0001218025047890 */ /* 0x000fe2000fffe03f */
[----:B------:R-:W-:Y:S01]  /*1350*/  WARPGROUP.ARRIVE ;  /* 0x00000000000079c5 */ /* 0x000fe20000000000 */
[----:B------:R-:W-:Y:S02]  /*1360*/  ULOP3.LUT UR56, UR56, 0x10000, URZ, 0xfc, !UPT ;  /* 0x0001000038387892 */ /* 0x000fe4000f8efc3f */
[----:B------:R-:W-:Y:S02]  /*1370*/  USHF.R.U32.HI UR4, URZ, 0x4, UR4 ;  /* 0x000000043f047899 */ /* 0x000fe40008011604 */
[----:B------:R-:W-:Y:S02]  /*1380*/  ULEA UR16, UR36, UR56, 0x9 ;  /* 0x0000003824107291 */ /* 0x000fe4000f8e483f */
[----:B------:R-:W-:Y:S01]  /*1390*/  ULOP3.LUT UR4, UR4, 0x3fff, URZ, 0xc0, !UPT ;  /* 0x00003fff04047892 */ /* 0x000fe2000f8ec03f */
[----:B------:R-:W-:Y:S01]  /*13a0*/  UMOV UR17, 0x80000020 ;  /* 0x8000002000117882 */ /* 0x000fe20000000000 */
[----:B------:R-:W-:-:S02]  /*13b0*/  UMOV UR19, 0x80000020 ;  /* 0x8000002000137882 */ /* 0x000fc40000000000 */
[----:B------:R-:W-:Y:S01]  /*13c0*/  ULOP3.LUT UR57, UR4, 0x10000, URZ, 0xfc, !UPT ;  /* 0x0001000004397892 */ /* 0x000fe2000f8efc3f */
[----:B------:R-:W-:Y:S01]  /*13d0*/  UMOV UR20, UR16 ;  /* 0x0000001000147c82 */ /* 0x000fe20008000000 */
[----:B------:R-:W-:Y:S02]  /*13e0*/  UMOV UR21, UR17 ;  /* 0x0000001100157c82 */ /* 0x000fe40008000000 */
[----:B------:R-:W-:Y:S01]  /*13f0*/  UIMAD UR54, UR36, 0x3c0, UR57 ;  /* 0x000003c0243678a4 */ /* 0x000fe2000f8e0239 */
[----:B------:R-:W-:Y:S01]  /*1400*/  UMOV UR23, 0x80000020 ;  /* 0x8000002000177882 */ /* 0x000fe20000000000 */
[----:B------:R-:W-:Y:S02]  /*1410*/  UMOV UR24, UR16 ;  /* 0x0000001000187c82 */ /* 0x000fe40008000000 */
[----:B------:R-:W-:Y:S02]  /*1420*/  UIADD3 UR6, UR54, 0x40, URZ ;  /* 0x0000004036067890 */ /* 0x000fe4000fffe03f */
[----:B------:R-:W-:-:S02]  /*1430*/  UIADD3 UR22, UR54, 0x80, URZ ;  /* 0x0000008036167890 */ /* 0x000fc4000fffe03f */
[----:B------:R-:W-:Y:S01]  /*1440*/  UMOV UR18, UR54 ;  /* 0x0000003600127c82 */ /* 0x000fe20008000000 */
[----:B------:R-:W-:Y:S01]  /*1450*/  UIADD3 UR26, UR54, 0xc0, URZ ;  /* 0x000000c0361a7890 */ /* 0x000fe2000fffe03f */
[----:B------:R-:W-:Y:S01]  /*1460*/  HGMMA.64x16x16.F32.BF16 R136, gdesc[UR16], RZ, !UPT, gsb0 ;  /* 0x00200000108879f0 */ /* 0x000fe2000c0018ff */
[----:B------:R-:W-:Y:S01]  /*1470*/  UMOV UR18, UR6 ;  /* 0x0000000600127c82 */ /* 0x000fe20008000000 */
[----:B------:R-:W-:Y:S01]  /*1480*/  UMOV UR19, 0x80000020 ;  /* 0x8000002000137882 */ /* 0x000fe20000000000 */
[----:B------:R-:W-:Y:S01]  /*1490*/  UMOV UR25, UR17 ;  /* 0x0000001100197c82 */ /* 0x000fe20008000000 */
[----:B------:R-:W-:Y:S01]  /*14a0*/  UMOV UR27, 0x80000020 ;  /* 0x80000020001b7882 */ /* 0x000fe20000000000 */
[----:B------:R-:W-:Y:S01]  /*14b0*/  UIADD3 UR30, UR54, 0x100, URZ ;  /* 0x00000100361e7890 */ /* 0x000fe2000fffe03f */
[----:B------:R-:W-:Y:S01]  /*14c0*/  UMOV UR28, UR16 ;  /* 0x00000010001c7c82 */ /* 0x000fe20008000000 */
        /* <DEDUP_REMOVED lines=14> */
[----:B------:R-:W-:-:S02]  /*15b0*/  UIADD3 UR10, UR16, 0x2, URZ ;  /* 0x00000002100a7890 */ /* 0x000fc4000fffe03f */
        /* <DEDUP_REMOVED lines=8> */
[----:B------:R-:W-:Y:S01]  /*1640*/  UMOV UR47, 0x80000020 ;  /* 0x80000020002f7882 */ /* 0x000fe20000000000 */
[----:B------:R-:W-:Y:S01]  /*1650*/  UIADD3 UR50, UR54, 0x2c2, URZ ;  /* 0x000002c236327890 */ /* 0x000fe2000fffe03f */
[----:B------:R-:W-:Y:S01]  /*1660*/  UMOV UR51, 0x80000020 ;  /* 0x8000002000337882 */ /* 0x000fe20000000000 */
[----:B------:R-:W-:Y:S01]  /*1670*/  UMOV UR55, 0x80000020 ;  /* 0x8000002000377882 */ /* 0x000fe20000000000 */
[----:B------:R-:W-:-:S02]  /*1680*/  WARPGROUP.DEPBAR.LE gsb0, 0x0 ;  /* 0x00008000000079c5 */ /* 0x000fc40000010000 */
[----:B------:R-:W-:-:S06]  /*1690*/  WARPGROUP.ARRIVE ;  /* 0x00000000000079c5 */ /* 0x000fcc0000000000 */
[----:B------:R-:W-:Y:S01]  /*16a0*/  HGMMA.64x16x16.F32.BF16 R128, gdesc[UR16], RZ, !UPT, gsb0 ;  /* 0x00200000108079f0 */ /* 0x000fe2000c0018ff */
[----:B------:R-:W-:Y:S01]  /*16b0*/  UIADD3 UR18, UR54, 0x280, URZ ;  /* 0x0000028036127890 */ /* 0x000fe2000fffe03f */
[----:B------:R-:W-:Y:S01]  /*16c0*/  UMOV UR19, 0x80000020 ;  /* 0x8000002000137882 */ /* 0x000fe20000000000 */
[----:B------:R-:W-:Y:S02]  /*16d0*/  WARPGROUP.DEPBAR.LE gsb0, 0x0 ;  /* 0x00008000000079c5 */ /* 0x000fe40000010000 */
[----:B------:R-:W-:-:S06]  /*16e0*/  WARPGROUP.ARRIVE ;  /* 0x00000000000079c5 */ /* 0x000fcc0000000000 */
[----:B------:R-:W-:Y:S01]  /*16f0*/  HGMMA.64x16x16.F32.BF16 R120, gdesc[UR20], RZ, !UPT, gsb0 ;  /* 0x00200000147879f0 */ /* 0x000fe2000c0018ff */
[----:B------:R-:W-:Y:S01]  /*1700*/  UIADD3 UR22, UR54, 0x2c0, URZ ;  /* 0x000002c036167890 */ /* 0x000fe2000fffe03f */
[----:B------:R-:W-:Y:S01]  /*1710*/  UMOV UR20, UR16 ;  /* 0x0000001000147c82 */ /* 0x000fe20008000000 */
[----:B------:R-:W-:Y:S01]  /*1720*/  UMOV UR21, UR17 ;  /* 0x0000001100157c82 */ /* 0x000fe20008000000 */
        /* <DEDUP_REMOVED lines=27> */
[----:B------:R-:W-:Y:S01]  /*18e0*/  UMOV UR5, 0x80000020 ;  /* 0x8000002000057882 */ /* 0x000fe20000000000 */
[----:B------:R-:W-:Y:S01]  /*18f0*/  UMOV UR7, 0x80000020 ;  /* 0x8000002000077882 */ /* 0x000fe20000000000 */
[----:B------:R-:W-:Y:S01]  /*1900*/  UMOV UR44, UR4 ;  /* 0x00000004002c7c82 */ /* 0x000fe20008000000 */
[----:B------:R-:W-:Y:S02]  /*1910*/  UMOV UR45, UR5 ;  /* 0x00000005002d7c82 */ /* 0x000fe40008000000 */
[----:B------:R-:W-:Y:S01]  /*1920*/  UMOV UR10, UR6 ;  /* 0x00000006000a7c82 */ /* 0x000fe20008000000 */
[----:B------:R-:W-:Y:S01]  /*1930*/  UIADD3 UR6, UR54, 0x2, URZ ;  /* 0x0000000236067890 */ /* 0x000fe2000fffe03f */
[----:B------:R-:W-:Y:S01]  /*1940*/  UMOV UR48, UR4 ;  /* 0x0000000400307c82 */ /* 0x000fe20008000000 */
[----:B------:R-:W-:Y:S01]  /*1950*/  UMOV UR49, UR5 ;  /* 0x0000000500317c82 */ /* 0x000fe20008000000 */
[----:B------:R-:W-:Y:S01]  /*1960*/  UMOV UR52, UR4 ;  /* 0x0000000400347c82 */ /* 0x000fe20008000000 */
[----:B------:R-:W-:Y:S01]  /*1970*/  UMOV UR53, UR5 ;  /* 0x0000000500357c82 */ /* 0x000fe20008000000 */
[----:B------:R-:W-:-:S02]  /*1980*/  WARPGROUP.DEPBAR.LE gsb0, 0x0 ;  /* 0x00008000000079c5 */ /* 0x000fc40000010000 */
        /* <DEDUP_REMOVED lines=57> */
[----:B------:R-:W-:Y:S01]  /*1d20*/  HGMMA.64x16x16.F32.BF16 R136, gdesc[UR4], R136, gsb0 ;  /* 0x00200000048879f0 */ /* 0x000fe20008001888 */
[----:B------:R-:W-:Y:S01]  /*1d30*/  UMOV UR6, UR10 ;  /* 0x0000000a00067c82 */ /* 0x000fe20008000000 */
[----:B------:R-:W-:Y:S01]  /*1d40*/  UMOV UR7, 0x80000020 ;  /* 0x8000002000077882 */ /* 0x000fe20000000000 */
[----:B------:R-:W-:Y:S01]  /*1d50*/  UMOV UR10, UR14 ;  /* 0x0000000e000a7c82 */ /* 0x000fe20008000000 */
[----:B------:R-:W-:Y:S01]  /*1d60*/  UMOV UR14, UR18 ;  /* 0x00000012000e7c82 */ /* 0x000fe20008000000 */
[----:B------:R-:W-:Y:S02]  /*1d70*/  WARPGROUP.DEPBAR.LE gsb0, 0x0 ;  /* 0x00008000000079c5 */ /* 0x000fe40000010000 */
[----:B------:R-:W-:-:S06]  /*1d80*/  WARPGROUP.ARRIVE ;  /* 0x00000000000079c5 */ /* 0x000fcc0000000000 */
[----:B------:R-:W-:Y:S01]  /*1d90*/  HGMMA.64x16x16.F32.BF16 R128, gdesc[UR4], R128, gsb0 ;  /* 0x00200000048079f0 */ /* 0x000fe20008001880 */
[----:B------:R-:W-:Y:S01]  /*1da0*/  UIADD3 UR6, UR54, 0x102, URZ ;  /* 0x0000010236067890 */ /* 0x000fe2000fffe03f */
[----:B------:R-:W-:-:S06]  /*1db0*/  UMOV UR7, 0x80000020 ;  /* 0x8000002000077882 */ /* 0x000fcc0000000000 */
[----:B------:R-:W-:Y:S01]  /*1dc0*/  UMOV UR18, UR6 ;  /* 0x0000000600127c82 */ /* 0x000fe20008000000 */
[----:B------:R-:W-:Y:S01]  /*1dd0*/  UIADD3 UR6, UR54, 0x302, URZ ;  /* 0x0000030236067890 */ /* 0x000fe2000fffe03f */
[----:B------:R-:W-:Y:S02]  /*1de0*/  WARPGROUP.DEPBAR.LE gsb0, 0x0 ;  /* 0x00008000000079c5 */ /* 0x000fe40000010000 */
[----:B------:R-:W-:-:S06]  /*1df0*/  WARPGROUP.ARRIVE ;  /* 0x00000000000079c5 */ /* 0x000fcc0000000000 */
[----:B------:R-:W-:Y:S01]  /*1e00*/  HGMMA.64x16x16.F32.BF16 R120, gdesc[UR8], R120, gsb0 ;  /* 0x00200000087879f0 */ /* 0x000fe20008001878 */
[----:B------:R-:W-:Y:S02]  /*1e10*/  UIADD3 UR8, UR54, 0x342, URZ ;  /* 0x0000034236087890 */ /* 0x000fe4000fffe03f */
[----:B------:R-:W-:-:S03]  /*1e20*/  UIADD3 UR9, UR54, 0x382, URZ ;  /* 0x0000038236097890 */ /* 0x000fc6000fffe03f */
[----:B------:R-:W-:Y:S02]  /*1e30*/  UMOV UR54, UR6 ;  /* 0x0000000600367c82 */ /* 0x000fe40008000000 */
[----:B------:R-:W-:Y:S01]  /*1e40*/  UMOV UR6, UR8 ;  /* 0x0000000800067c82 */ /* 0x000fe20008000000 */
[----:B------:R-:W-:Y:S02]  /*1e50*/  WARPGROUP.DEPBAR.LE gsb0, 0x0 ;  /* 0x00008000000079c5 */ /* 0x000fe40000010000 */
[----:B------:R-:W-:-:S06]  /*1e60*/  WARPGROUP.ARRIVE ;  /* 0x00000000000079c5 */ /* 0x000fcc0000000000 */
[----:B------:R-:W-:Y:S03]  /*1e70*/  HGMMA.64x16x16.F32.BF16 R112, gdesc[UR12], R112, gsb0 ;  /* 0x002000000c7079f0 */ /* 0x000fe60008001870 */
        /* <DEDUP_REMOVED lines=29> */
[----:B------:R-:W-:Y:S01]  /*2050*/  HGMMA.64x16x16.F32.BF16 R32, gdesc[UR4], R32, gsb0 ;  /* 0x00200000042079f0 */ /* 0x000fe20008001820 */
[----:B------:R-:W-:Y:S01]  /*2060*/  UMOV UR6, UR9 ;  /* 0x0000000900067c82 */ /* 0x000fe20008000000 */
[----:B------:R-:W-:Y:S01]  /*2070*/  UMOV UR7, 0x80000020 ;  /* 0x8000002000077882 */ /* 0x000fe20000000000 */
[----:B------:R-:W-:Y:S02]  /*2080*/  WARPGROUP.DEPBAR.LE gsb0, 0x0 ;  /* 0x00008000000079c5 */ /* 0x000fe40000010000 */
[----:B------:R-:W-:-:S06]  /*2090*/  WARPGROUP.ARRIVE ;  /* 0x00000000000079c5 */ /* 0x000fcc0000000000 */
[----:B------:R-:W-:Y:S03]  /*20a0*/  HGMMA.64x16x16.F32.BF16 R24, gdesc[UR4], R24, gsb0 ;  /* 0x00200000041879f0 */ /* 0x000fe60008001818 */
[----:B------:R-:W-:Y:S02]  /*20b0*/  WARPGROUP.DEPBAR.LE gsb0, 0x0 ;  /* 0x00008000000079c5 */ /* 0x000fe40000010000 */
[----:B------:R-:W-:Y:S05]  /*20c0*/  @!P1 BRA `(.L_x_19) ;  /* 0x0000000c00cc9947 */ /* 0x000fea0003800000 */
[----:B------:R-:W-:Y:S01]  /*20d0*/  UIADD3 UR4, UR36, 0x1, URZ ;  /* 0x0000000124047890 */ /* 0x000fe2000fffe03f */
[----:B------:R-:W-:-:S03]  /*20e0*/  IMAD.MOV.U32 R3, RZ, RZ, R0 ;  /* 0x000000ffff037224 */ /* 0x000fc600078e0000 */
[----:B------:R-:W-:-:S04]  /*20f0*/  UISETP.NE.AND UP0, UPT, UR4, 0x9, UPT ;  /* 0x000000090400788c */ /* 0x000fc8000bf05270 */
[----:B------:R-:W-:Y:S02]  /*2100*/  USEL UR5, URZ, 0x1, UP0 ;  /* 0x000000013f057887 */ /* 0x000fe40008000000 */
[----:B------:R-:W-:Y:S02]  /*2110*/  USEL UR4, UR4, URZ, UP0 ;  /* 0x0000003f04047287 */ /* 0x000fe40008000000 */
[----:B------:R-:W-:-:S06]  /*2120*/  ULOP3.LUT UR5, UR38, UR5, URZ, 0x3c, !UPT ;  /* 0x0000000526057292 */ /* 0x000fcc000f8e3c3f */
[----:B------:R-:W-:Y:S01]  /*2130*/  IMAD.U32 R6, RZ, RZ, UR5 ;  /* 0x00000005ff067e24 */ /* 0x000fe2000f8e00ff */
[----:B------:R-:W-:-:S06]  /*2140*/  UMOV UR5, UR36 ;  /* 0x0000002400057c82 */ /* 0x000fcc0008000000 */
.L_x_26:
[----:B------:R-:W-:Y:S05]  /*2150*/  @!P0 BRA `(.L_x_20) ;  /* 0x0000000000048947 */ /* 0x000fea0003800000 */
[----:B------:R-:W-:Y:S01]  /*2160*/  BPT.TRAP 0x1 ;  /* 0x000000040000795c */ /* 0x000fe20000300000 */
.L_x_20:
[----:B------:R-:W-:Y:S01]  /*2170*/  ULEA UR6, UR4, UR37, 0x3 ;  /* 0x0000002504067291 */ /* 0x000fe2000f8e183f */
[----:B01----:R-:W-:-:S08]  /*2180*/  SHF.L.U32 R4, R6, 0x1f, RZ ;  /* 0x0000001f06047819 */ /* 0x003fd000000006ff */
[----:B------:R0:W1:Y:S01]  /*2190*/  SYNCS.PHASECHK.TRANS64.TRYWAIT P1, [UR6], R4 ;  /* 0x00000004ff0075a7 */ /* 0x0000620008020146 */
[----:B------:R-:W-:Y:S05]  /*21a0*/  @!P0 BRA `(.L_x_21) ;  /* 0x0000000000048947 */ /* 0x000fea0003800000 */
[----:B------:R-:W-:Y:S01]  /*21b0*/  BPT.TRAP 0x1 ;  /* 0x000000040000795c */ /* 0x000fe20000300000 */
.L_x_21:
[----:B-1----:R-:W-:Y:S05]  /*21c0*/  @P1 BRA `(.L_x_22) ;  /* 0x0000000000081947 */ /* 0x002fea0003800000 */
[----:B------:R-:W1:Y:S02]  /*21d0*/  SYNCS.PHASECHK.TRANS64.TRYWAIT P1, [UR6], R4 ;  /* 0x00000004ff0075a7 */ /* 0x000e640008020146 */
[----:B-1----:R-:W-:Y:S05]  /*21e0*/  @!P1 BRA `(.L_x_23) ;  /* 0x000000ac004c9947 */ /* 0x002fea0003800000 */
.L_x_22:
[----:B------:R-:W-:Y:S01]  /*21f0*/  UIMAD UR6, UR4, 0x3c0, UR57 ;  /* 0x000003c0040678a4 */ /* 0x000fe2000f8e0239 */
[----:B------:R-:W-:Y:S01]  /*2200*/  WARPGROUP.ARRIVE ;  /* 0x00000000000079c5 */ /* 0x000fe20000000000 */
[----:B------:R-:W-:Y:S01]  /*2210*/  ULEA UR8, UR4, UR56, 0x9 ;  /* 0x0000003804087291 */ /* 0x000fe2000f8e483f */
[----:B------:R-:W-:Y:S01]  /*2220*/  UMOV UR9, 0x80000020 ;  /* 0x8000002000097882 */ /* 0x000fe20000000000 */
[----:B------:R-:W-:Y:S01]  /*2230*/  UMOV UR11, 0x80000020 ;  /* 0x80000020000b7882 */ /* 0x000fe20000000000 */
[----:B------:R-:W-:Y:S02]  /*2240*/  UIADD3 UR14, UR6, 0x40, URZ ;  /* 0x00000040060e7890 */ /* 0x000fe4000fffe03f */
[----:B------:R-:W-:Y:S02]  /*2250*/  UMOV UR10, UR6 ;  /* 0x00000006000a7c82 */ /* 0x000fe40008000000 */
[----:B------:R-:W-:Y:S01]  /*2260*/  UMOV UR12, UR8 ;  /* 0x00000008000c7c82 */ /* 0x000fe20008000000 */
[----:B------:R-:W-:Y:S01]  /*2270*/  UMOV UR13, UR9 ;  /* 0x00000009000d7c82 */ /* 0x000fe20008000000 */
[----:B------:R-:W-:Y:S01]  /*2280*/  HGMMA.64x16x16.F32.BF16 R136, gdesc[UR8], R136, gsb0 ;  /* 0x00200000088879f0 */ /* 0x000fe20008001888 */
[----:B------:R-:W-:Y:S01]  /*2290*/  UMOV UR15, 0x80000020 ;  /* 0x80000020000f7882 */ /* 0x000fe20000000000 */
[----:B------:R-:W-:-:S02]  /*22a0*/  UIADD3 UR7, UR6, 0x80, URZ ;  /* 0x0000008006077890 */ /* 0x000fc4000fffe03f */
[----:B------:R-:W-:Y:S02]  /*22b0*/  UIADD3 UR16, UR6, 0xc0, URZ ;  /* 0x000000c006107890 */ /* 0x000fe4000fffe03f */
[----:B------:R-:W-:Y:S02]  /*22c0*/  UIADD3 UR10, UR6, 0x100, URZ ;  /* 0x00000100060a7890 */ /* 0x000fe4000fffe03f */
[----:B------:R-:W-:Y:S02]  /*22d0*/  UIADD3 UR11, UR6, 0x140, URZ ;  /* 0x00000140060b7890 */ /* 0x000fe4000fffe03f */
[----:B------:R-:W-:Y:S01]  /*22e0*/  UIADD3 UR17, UR6, 0x340, URZ ;  /* 0x0000034006117890 */ /* 0x000fe2000fffe03f */
[----:B------:R-:W-:Y:S02]  /*22f0*/  WARPGROUP.DEPBAR.LE gsb0, 0x0 ;  /* 0x00008000000079c5 */ /* 0x000fe40000010000 */
[----:B------:R-:W-:-:S06]  /*2300*/  WARPGROUP.ARRIVE ;  /* 0x00000000000079c5 */ /* 0x000fcc0000000000 */
[----:B------:R-:W-:Y:S01]  /*2310*/  HGMMA.64x16x16.F32.BF16 R128, gdesc[UR12], R128, gsb0 ;  /* 0x002000000c8079f0 */ /* 0x000fe20008001880 */
[----:B------:R-:W-:Y:S01]  /*2320*/  UMOV UR12, UR8 ;  /* 0x00000008000c7c82 */ /* 0x000fe20008000000 */
[----:B------:R-:W-:Y:S01]  /*2330*/  UMOV UR13, UR9 ;  /* 0x00000009000d7c82 */ /* 0x000fe20008000000 */
[----:B------:R-:W-:Y:S01]  /*2340*/  UMOV UR14, UR7 ;  /* 0x00000007000e7c82 */ /* 0x000fe20008000000 */
[----:B------:R-:W-:Y:S01]  /*2350*/  UMOV UR15, 0x80000020 ;  /* 0x80000020000f7882 */ /* 0x000fe20000000000 */
        /* <DEDUP_REMOVED lines=56> */
[----:B------:R-:W-:Y:S01]  /*26e0*/  UMOV UR11, 0x80000020 ;  /* 0x80000020000b7882 */ /* 0x000fe20000000000 */
        /* <DEDUP_REMOVED lines=15> */
[----:B------:R-:W-:Y:S02]  /*27e0*/  WARPGROUP.DEPBAR.LE gsb0, 0x0 ;  /* 0x00008000000079c5 */ /* 0x000fe40000010000 */
[----:B------:R-:W-:-:S06]  /*27f0*/  WARPGROUP.ARRIVE ;  /* 0x00000000000079c5 */ /* 0x000fcc0000000000 */
[----:B------:R-:W-:Y:S01]  /*2800*/  HGMMA.64x16x16.F32.BF16 R48, gdesc[UR12], R48, gsb0 ;  /* 0x002000000c3079f0 */ /* 0x000fe20008001830 */
[----:B------:R-:W-:Y:S02]  /*2810*/  UIADD3 UR12, UR8, 0x2, URZ ;  /* 0x00000002080c7890 */ /* 0x000fe4000fffe03f */
[----:B------:R-:W-:Y:S02]  /*2820*/  UIADD3 UR13, UR6, 0x2, URZ ;  /* 0x00000002060d7890 */ /* 0x000fe4000fffe03f */
[----:B------:R-:W-:Y:S01]  /*2830*/  UIADD3 UR14, UR6, 0x42, URZ ;  /* 0x00000042060e7890 */ /* 0x000fe2000fffe03f */
[----:B------:R-:W-:Y:S02]  /*2840*/  WARPGROUP.DEPBAR.LE gsb0, 0x0 ;  /* 0x00008000000079c5 */ /* 0x000fe40000010000 */
[----:B------:R-:W-:-:S06]  /*2850*/  WARPGROUP.ARRIVE ;  /* 0x00000000000079c5 */ /* 0x000fcc0000000000 */
[----:B------:R-:W-:Y:S01]  /*2860*/  HGMMA.64x16x16.F32.BF16 R40, gdesc[UR8], R40, gsb0 ;  /* 0x00200000082879f0 */ /* 0x000fe20008001828 */
[----:B------:R-:W-:Y:S01]  /*2870*/  UMOV UR10, UR17 ;  /* 0x00000011000a7c82 */ /* 0x000fe20008000000 */
[----:B------:R-:W-:Y:S01]  /*2880*/  UMOV UR11, 0x80000020 ;  /* 0x80000020000b7882 */ /* 0x000fe20000000000 */
[----:B------:R-:W-:Y:S02]  /*2890*/  WARPGROUP.DEPBAR.LE gsb0, 0x0 ;  /* 0x00008000000079c5 */ /* 0x000fe40000010000 */
[----:B------:R-:W-:-:S06]  /*28a0*/  WARPGROUP.ARRIVE ;  /* 0x00000000000079c5 */ /* 0x000fcc0000000000 */
[----:B------:R-:W-:Y:S01]  /*28b0*/  HGMMA.64x16x16.F32.BF16 R32, gdesc[UR8], R32, gsb0 ;  /* 0x00200000082079f0 */ /* 0x000fe20008001820 */
[----:B------:R-:W-:Y:S01]  /*28c0*/  UMOV UR10, UR7 ;  /* 0x00000007000a7c82 */ /* 0x000fe20008000000 */
[----:B------:R-:W-:Y:S01]  /*28d0*/  UMOV UR11, 0x80000020 ;  /* 0x80000020000b7882 */ /* 0x000fe20000000000 */
[----:B------:R-:W-:Y:S01]  /*28e0*/  UIADD3 UR7, UR6, 0x82, URZ ;  /* 0x0000008206077890 */ /* 0x000fe2000fffe03f */
[----:B------:R-:W-:Y:S02]  /*28f0*/  WARPGROUP.DEPBAR.LE gsb0, 0x0 ;  /* 0x00008000000079c5 */ /* 0x000fe40000010000 */
[----:B------:R-:W-:-:S06]  /*2900*/  WARPGROUP.ARRIVE ;  /* 0x00000000000079c5 */ /* 0x000fcc0000000000 */
[----:B------:R-:W-:Y:S01]  /*2910*/  HGMMA.64x16x16.F32.BF16 R24, gdesc[UR8], R24, gsb0 ;  /* 0x00200000081879f0 */ /* 0x000fe20008001818 */
[----:B------:R-:W-:Y:S01]  /*2920*/  UMOV UR8, UR12 ;  /* 0x0000000c00087c82 */ /* 0x000fe20008000000 */
[----:B------:R-:W-:Y:S01]  /*2930*/  UMOV UR9, 0x80000020 ;  /* 0x8000002000097882 */ /* 0x000fe20000000000 */
[----:B------:R-:W-:Y:S01]  /*2940*/  UMOV UR10, UR13 ;  /* 0x0000000d000a7c82 */ /* 0x000fe20008000000 */
[----:B------:R-:W-:Y:S01]  /*2950*/  UMOV UR11, 0x80000020 ;  /* 0x80000020000b7882 */ /* 0x000fe20000000000 */
        /* <DEDUP_REMOVED lines=87> */
[----:B------:R-:W-:Y:S01]  /*2ed0*/  BPT.TRAP 0x1 ;  /* 0x000000040000795c */ /* 0x000fe20000300000 */
.L_x_24:
[----:B------:R-:W-:Y:S01]  /*2ee0*/  ULEA UR6, UR5, UR37, 0x3 ;  /* 0x0000002505067291 */ /* 0x000fe2000f8e183f */
[----:B------:R-:W-:-:S03]  /*2ef0*/  ISETP.GT.U32.AND P1, PT, R19, 0x1, PT ;  /* 0x000000011300780c */ /* 0x000fc60003f24070 */
[----:B------:R-:W-:-:S04]  /*2f00*/  UIADD3 UR6, UR6, 0x48, URZ ;  /* 0x0000004806067890 */ /* 0x000fc8000fffe03f */
[----:B------:R-:W-:-:S09]  /*2f10*/  UPRMT UR6, URZ, 0x654, UR6 ;  /* 0x000006543f067896 */ /* 0x000fd20008000006 */
[----:B------:R-:W-:Y:S01]  /*2f20*/  SYNCS.ARRIVE.TRANS64.RED.A1T0 RZ, [UR6], RZ ;  /* 0x000000ffffff79a7 */ /* 0x000fe20008100406 */
[----:B------:R-:W-:Y:S05]  /*2f30*/  @P1 BRA `(.L_x_25) ;  /* 0x0000000000041947 */ /* 0x000fea0003800000 */
[----:B------:R-:W-:Y:S01]  /*2f40*/  BPT.TRAP 0x1 ;  /* 0x000000040000795c */ /* 0x000fe20000300000 */
.L_x_25:
[----:B------:R-:W-:Y:S01]  /*2f50*/  UIADD3 UR4, UR4, 0x1, URZ ;  /* 0x0000000104047890 */ /* 0x000fe2000fffe03f */
[C---:B------:R-:W-:Y:S01]  /*2f60*/  ISETP.GT.AND P1, PT, R3.reuse, 0x1, PT ;  /* 0x000000010300780c */ /* 0x040fe20003f24270 */
[----:B------:R-:W-:Y:S01]  /*2f70*/  UIADD3 UR5, UR5, 0x1, URZ ;  /* 0x0000000105057890 */ /* 0x000fe2000fffe03f */
[----:B------:R-:W-:Y:S01]  /*2f80*/  VIADD R3, R3, 0xffffffff ;  /* 0xffffffff03037836 */ /* 0x000fe20000000000 */
[----:B------:R-:W-:Y:S02]  /*2f90*/  UISETP.NE.AND UP0, UPT, UR4, 0x9, UPT ;  /* 0x000000090400788c */ /* 0x000fe4000bf05270 */
[----:B------:R-:W-:Y:S02]  /*2fa0*/  UISETP.NE.AND UP1, UPT, UR5, 0x9, UPT ;  /* 0x000000090500788c */ /* 0x000fe4000bf25270 */
[----:B------:R-:W-:Y:S02]  /*2fb0*/  USEL UR6, URZ, 0x1, UP0 ;  /* 0x000000013f067887 */ /* 0x000fe40008000000 */
[----:B------:R-:W-:-:S02]  /*2fc0*/  USEL UR4, UR4, URZ, UP0 ;  /* 0x0000003f04047287 */ /* 0x000fc40008000000 */
[----:B------:R-:W-:Y:S02]  /*2fd0*/  USEL UR5, UR5, URZ, UP1 ;  /* 0x0000003f05057287 */ /* 0x000fe40008800000 */
[----:B------:R-:W-:Y:S01]  /*2fe0*/  LOP3.LUT R6, R6, UR6, RZ, 0x3c, !PT ;  /* 0x0000000606067c12 */ /* 0x000fe2000f8e3cff */
[----:B------:R-:W-:Y:S09]  /*2ff0*/  @P1 BRA `(.L_x_26) ;  /* 0xfffffff000541947 */ /* 0x000ff2000383ffff */
.L_x_19:
[----:B------:R-:W2:Y:S02]  /*3000*/  LDC R3, c[0x0][0x28c] ;  /* 0x0000a300ff037b82 */ /* 0x000ea40000000800 */
[----:B--2---:R-:W-:-:S13]  /*3010*/  ISETP.GE.AND P1, PT, R3, 0x1, PT ;  /* 0x000000010300780c */ /* 0x004fda0003f26270 */
[----:B------:R-:W-:Y:S05]  /*3020*/  @!P1 BRA `(.L_x_27) ;  /* 0x0000000000349947 */ /* 0x000fea0003800000 */
[----:B------:R-:W-:Y:S05]  /*3030*/  @!P0 BRA `(.L_x_28) ;  /* 0x0000000000048947 */ /* 0x000fea0003800000 */
[----:B------:R-:W-:Y:S01]  /*3040*/  BPT.TRAP 0x1 ;  /* 0x000000040000795c */ /* 0x000fe20000300000 */
.L_x_28:
[----:B------:R-:W-:Y:S01]  /*3050*/  VIADD R0, R0, UR36 ;  /* 0x0000002400007c36 */ /* 0x000fe20008000000 */
[----:B------:R-:W-:-:S03]  /*3060*/  ISETP.GT.U32.AND P0, PT, R19, 0x1, PT ;  /* 0x000000011300780c */ /* 0x000fc60003f04070 */
[----:B01----:R-:W-:-:S05]  /*3070*/  IMAD.WIDE.U32 R4, R0, 0x38e38e39, RZ ;  /* 0x38e38e3900047825 */ /* 0x003fca00078e00ff */
[----:B------:R-:W-:-:S05]  /*3080*/  SHF.R.U32.HI R5, RZ, 0x1, R5 ;  /* 0x00000001ff057819 */ /* 0x000fca0000011605 */
[----:B------:R-:W-:-:S05]  /*3090*/  IMAD R0, R5, -0x9, R0 ;  /* 0xfffffff705007824 */ /* 0x000fca00078e0200 */
[----:B------:R-:W-:-:S05]  /*30a0*/  LEA R0, R0, UR37, 0x3 ;  /* 0x0000002500007c11 */ /* 0x000fca000f8e18ff */
[----:B------:R-:W-:-:S05]  /*30b0*/  VIADD R0, R0, 0x48 ;  /* 0x0000004800007836 */ /* 0x000fca0000000000 */
[----:B------:R-:W-:-:S04]  /*30c0*/  PRMT R0, RZ, 0x654, R0 ;  /* 0x00000654ff007816 */ /* 0x000fc80000000000 */
[----:B------:R2:W-:Y:S01]  /*30d0*/  SYNCS.ARRIVE.TRANS64.RED.A1T0 RZ, [R0+URZ], RZ ;  /* 0x000000ff00ff79a7 */ /* 0x0005e2000810043f */
[----:B------:R-:W-:Y:S05]  /*30e0*/  @P0 BRA `(.L_x_27) ;  /* 0x0000000000040947 */ /* 0x000fea0003800000 */
[----:B------:R-:W-:Y:S01]  /*30f0*/  BPT.TRAP 0x1 ;  /* 0x000000040000795c */ /* 0x000fe20000300000 */
.L_x_27:
[----:B------:R-:W3:Y:S01]  /*3100*/  LDC R7, c[0x0][0x288] ;  /* 0x0000a200ff077b82 */ /* 0x000ee20000000800 */
[----:B------:R-:W-:Y:S01]  /*3110*/  IMAD R9, R148, 0xf0, RZ ;  /* 0x000000f094097824 */ /* 0x000fe200078e02ff */
[----:B------:R-:W-:Y:S01]  /*3120*/  UIADD3 UR36, UR39, UR36, URZ ;  /* 0x0000002427247290 */ /* 0x000fe2000fffe03f */
[----:B------:R-:W-:Y:S01]  /*3130*/  SHF.R.U32.HI R3, RZ, 0x2, R18 ;  /* 0x00000002ff037819 */ /* 0x000fe20000011612 */
[----:B------:R-:W-:Y:S01]  /*3140*/  IMAD.SHL.U32 R15, R146, 0x80, RZ ;  /* 0x00000080920f7824 */ /* 0x000fe200078e00ff */
[----:B01----:R-:W-:Y:S01]  /*3150*/  LOP3.LUT R4, R18, 0x60, RZ, 0xc0, !PT ;  /* 0x0000006012047812 */ /* 0x003fe200078ec0ff */
[----:B------:R-:W-:Y:S01]  /*3160*/  UISETP.GT.U32.AND UP0, UPT, UR36, 0x8, UPT ;  /* 0x000000082400788c */ /* 0x000fe2000bf04070 */
[----:B--2---:R-:W-:Y:S01]  /*3170*/  LOP3.LUT R0, R22, 0x1, RZ, 0xc0, !PT ;  /* 0x0000000116007812 */ /* 0x004fe200078ec0ff */
[----:B------:R-:W-:Y:S01]  /*3180*/  IMAD.SHL.U32 R12, R18, 0x2, RZ ;  /* 0x00000002120c7824 */ /* 0x000fe200078e00ff */
[----:B------:R-:W-:Y:S01]  /*3190*/  LOP3.LUT R3, R3, 0x7, RZ, 0xc0, !PT ;  /* 0x0000000703037812 */ /* 0x000fe200078ec0ff */
[----:B------:R-:W-:Y:S01]  /*31a0*/  ULDC UR7, c[0x0][0x284] ;  /* 0x0000a10000077ab9 */ /* 0x000fe20000000800 */
[----:B------:R-:W-:Y:S01]  /*31b0*/  SHF.R.U32.HI R6, RZ, 0x1, R4 ;  /* 0x00000001ff067819 */ /* 0x000fe20000011604 */
[----:B------:R-:W-:Y:S01]  /*31c0*/  IMAD.SHL.U32 R8, R0, 0x40, RZ ;  /* 0x0000004000087824 */ /* 0x000fe200078e00ff */
[----:B------:R-:W-:Y:S01]  /*31d0*/  LOP3.LUT R4, R18, 0x3, RZ, 0xc0, !PT ;  /* 0x0000000312047812 */ /* 0x000fe200078ec0ff */
[----:B------:R-:W-:Y:S01]  /*31e0*/  UISETP.LT.U32.AND UP0, UPT, UR39, 0x9, UP0 ;  /* 0x000000092700788c */ /* 0x000fe20008701070 */
[----:B------:R-:W-:Y:S01]  /*31f0*/  SHF.R.S32.HI R149, RZ, 0x1f, R147 ;  /* 0x0000001fff957819 */ /* 0x000fe20000011493 */
[----:B------:R-:W-:Y:S01]  /*3200*/  UISETP.GE.U32.AND UP1, UPT, UR39, 0x9, UPT ;  /* 0x000000092700788c */ /* 0x000fe2000bf26070 */
[--C-:B------:R-:W-:Y:S01]  /*3210*/  IADD3 R5, RZ, -R6, -R3.reuse ;  /* 0x80000006ff057210 */ /* 0x100fe20007ffe803 */
[----:B------:R-:W-:Y:S01]  /*3220*/  ULDC.64 UR8, c[0x0][0x5d0] ;  /* 0x0001740000087ab9 */ /* 0x000fe20000000a00 */
[C---:B------:R-:W-:Y:S01]  /*3230*/  LOP3.LUT R12, R9.reuse, 0x6, R12, 0xf8, !PT ;  /* 0x00000006090c7812 */ /* 0x040fe200078ef80c */
[----:B------:R-:W-:Y:S01]  /*3240*/  UIMAD.WIDE.U32 UR4, UR36, 0x38e38e39, URZ ;  /* 0x38e38e39240478a5 */ /* 0x000fe2000f8e003f */
[----:B------:R-:W-:Y:S01]  /*3250*/  LOP3.LUT R3, R8, 0x40, R3, 0xe2, !PT ;  /* 0x0000004008037812 */ /* 0x000fe200078ee203 */
[----:B------:R-:W-:Y:S01]  /*3260*/  USEL UR6, URZ, 0x1, !UP0 ;  /* 0x000000013f067887 */ /* 0x000fe2000c000000 */
[----:B------:R-:W-:Y:S01]  /*3270*/  SHF.R.S32.HI R13, RZ, 0x1f, R12 ;  /* 0x0000001fff0d7819 */ /* 0x000fe2000001140c */
[----:B---3--:R-:W-:Y:S01]  /*3280*/  IMAD R8, R4, -0x2, R7 ;  /* 0xfffffffe04087824 */ /* 0x008fe200078e0207 */
[----:B------:R-:W-:Y:S01]  /*3290*/  ISETP.GE.AND P0, PT, R9, R7, PT ;  /* 0x000000070900720c */ /* 0x000fe20003f06270 */
[----:B------:R-:W-:Y:S01]  /*32a0*/  IMAD R4, R149, UR8, RZ ;  /* 0x0000000895047c24 */ /* 0x000fe2000f8e02ff */
[----:B------:R-:W-:Y:S01]  /*32b0*/  USHF.R.U32.HI UR4, URZ, 0x1, UR5 ;  /* 0x000000013f047899 */ /* 0x000fe20008011605 */
[----:B------:R-:W-:Y:S01]  /*32c0*/  IMAD.WIDE R10, R146, 0x80, RZ ;  /* 0x00000080920a7825 */ /* 0x000fe200078e02ff */
[----:B------:R-:W-:Y:S01]  /*32d0*/  ISETP.GE.OR P0, PT, R15, UR7, P0 ;  /* 0x000000070f007c0c */ /* 0x000fe20008706670 */
[----:B------:R-:W-:-:S02]  /*32e0*/  ULOP3.LUT UR38, UR38, UR6, URZ, 0x3c, !UPT ;  /* 0x0000000626267292 */ /* 0x000fc4000f8e3c3f */
[----:B------:R-:W-:Y:S01]  /*32f0*/  IMAD R0, R0, -0x40, R5 ;  /* 0xffffffc000007824 */ /* 0x000fe200078e0205 */
[----:B------:R-:W-:Y:S01]  /*3300*/  LOP3.LUT R163, R10, R3, R6, 0xfe, !PT ;  /* 0x000000030aa37212 */ /* 0x000fe200078efe06 */
[C---:B------:R-:W-:Y:S01]  /*3310*/  IMAD R7, R147.reuse, UR9, R4 ;  /* 0x0000000993077c24 */ /* 0x040fe2000f8e0204 */
[----:B------:R-:W-:Y:S01]  /*3320*/  UIMAD UR36, UR4, -0x9, UR36 ;  /* 0xfffffff7042478a4 */ /* 0x000fe2000f8e0224 */
[----:B------:R-:W-:Y:S01]  /*3330*/  IMAD.WIDE.U32 R4, R147, UR8, R12 ;  /* 0x0000000893047c25 */ /* 0x000fe2000f8e000c */
[----:B------:R-:W-:Y:S01]  /*3340*/  @UP1 ULOP3.LUT UR38, UR38, 0x1, UR4, 0x78, !UPT ;  /* 0x0000000126261892 */ /* 0x000fe2000f8e7804 */
[----:B------:R-:W-:Y:S02]  /*3350*/  IADD3 R3, -R15, UR7, R0 ;  /* 0x000000070f037c10 */ /* 0x000fe4000fffe100 */
[----:B------:R-:W-:Y:S02]  /*3360*/  IMAD.IADD R7, R5, 0x1, R7 ;  /* 0x0000000105077824 */ /* 0x000fe400078e0207 */
[----:B------:R-:W-:-:S02]  /*3370*/  IMAD.IADD R8, R8, 0x1, -R9 ;  /* 0x0000000108087824 */ /* 0x000fc400078e0a09 */
[----:B------:R-:W-:Y:S02]  /*3380*/  IMAD.MOV.U32 R0, RZ, RZ, -0x1 ;  /* 0xffffffffff007424 */ /* 0x000fe400078e00ff */
[----:B------:R-:W-:Y:S01]  /*3390*/  IMAD.MOV.U32 R6, RZ, RZ, R4 ;  /* 0x000000ffff067224 */ /* 0x000fe200078e0004 */
[----:B------:R-:W-:Y:S06]  /*33a0*/  @P0 BRA `(.L_x_29) ;  /* 0x0000007800dc0947 */ /* 0x000fec0003800000 */
[----:B------:R-:W0:Y:S01]  /*33b0*/  LDC.64 R4, c[0x0][0x5c8] ;  /* 0x00017200ff047b82 */ /* 0x000e220000000a00 */
[----:B-----5:R-:W-:Y:S01]  /*33c0*/  FSETP.NEU.AND P0, PT, R144, RZ, PT ;  /* 0x000000ff9000720b */ /* 0x020fe20003f0d000 */
[----:B------:R-:W-:Y:S01]  /*33d0*/  BSSY B0, `(.L_x_29) ;  /* 0x00007b4000007945 */ /* 0x000fe20003800000 */
[----:B------:R-:W-:-:S04]  /*33e0*/  ISETP.GT.AND P1, PT, R8, RZ, PT ;  /* 0x000000ff0800720c */ /* 0x000fc80003f24270 */
[----:B------:R-:W-:Y:S01]  /*33f0*/  ISETP.GT.AND P2, PT, R3, RZ, P1 ;  /* 0x000000ff0300720c */ /* 0x000fe20000f44270 */
[-C--:B0-----:R-:W-:Y:S02]  /*3400*/  IMAD R14, R11, R4.reuse, RZ ;  /* 0x000000040b0e7224 */ /* 0x081fe400078e02ff */
[----:B------:R-:W-:-:S04]  /*3410*/  IMAD.WIDE.U32 R6, R163, R4, R6 ;  /* 0x00000004a3067225 */ /* 0x000fc800078e0006 */
[----:B------:R-:W-:-:S04]  /*3420*/  IMAD R9, R163, R5, R14 ;  /* 0x00000005a3097224 */ /* 0x000fc800078e020e */
[----:B------:R-:W-:Y:S01]  /*3430*/  IMAD.IADD R9, R7, 0x1, R9 ;  /* 0x0000000107097824 */ /* 0x000fe200078e0209 */
[----:B------:R-:W-:Y:S06]  /*3440*/  @!P0 BRA `(.L_x_30) ;  /* 0x0000005000588947 */ /* 0x000fec0003800000 */
[----:B------:R-:W0:Y:S01]  /*3450*/  LDC.64 R20, c[0x0][0x5b8] ;  /* 0x00016e00ff147b82 */ /* 0x000e220000000a00 */
[----:B------:R-:W-:-:S07]  /*3460*/  ULDC.64 UR4, c[0x0][0x5c0] ;  /* 0x0001700000047ab9 */ /* 0x000fce0000000a00 */
[----:B------:R-:W1:Y:S08]  /*3470*/  LDC.64 R160, c[0x0][0x5b0] ;  /* 0x00016c00ffa07b82 */ /* 0x000e700000000a00 */
[----:B------:R-:W2:Y:S01]  /*3480*/  LDC.64 R14, c[0x0][0x5a8] ;  /* 0x00016a00ff0e7b82 */ /* 0x000ea20000000a00 */
[-C--:B0-----:R-:W-:Y:S02]  /*3490*/  IMAD R10, R149, R20.reuse, RZ ;  /* 0x00000014950a7224 */ /* 0x081fe400078e02ff */
[----:B------:R-:W-:-:S04]  /*34a0*/  IMAD.WIDE.U32 R154, R147, R20, R12 ;  /* 0x00000014939a7225 */ /* 0x000fc800078e000c */
[----:B------:R-:W-:Y:S02]  /*34b0*/  IMAD R157, R147, R21, R10 ;  /* 0x00000015939d7224 */ /* 0x000fe400078e020a */
[-C--:B-1----:R-:W-:Y:S02]  /*34c0*/  IMAD R10, R11, R160.reuse, RZ ;  /* 0x000000a00b0a7224 */ /* 0x082fe400078e02ff */
[----:B------:R-:W-:Y:S02]  /*34d0*/  IMAD.IADD R149, R155, 0x1, R157 ;  /* 0x000000019b957824 */ /* 0x000fe400078e029d */
[----:B------:R-:W-:Y:S02]  /*34e0*/  IMAD.MOV.U32 R148, RZ, RZ, R154 ;  /* 0x000000ffff947224 */ /* 0x000fe400078e009a */
[C---:B------:R-:W-:Y:S02]  /*34f0*/  IMAD R159, R163.reuse, R161, R10 ;  /* 0x000000a1a39f7224 */ /* 0x040fe400078e020a */
[----:B------:R-:W-:-:S04]  /*3500*/  IMAD.WIDE.U32 R10, R163, R160, R148 ;  /* 0x000000a0a30a7225 */ /* 0x000fc800078e0094 */
[----:B------:R-:W-:Y:S01]  /*3510*/  IMAD.IADD R7, R11, 0x1, R159 ;  /* 0x000000010b077824 */ /* 0x000fe200078e029f */
[----:B--2---:R-:W-:-:S04]  /*3520*/  LEA R150, P0, R10, R14, 0x1 ;  /* 0x0000000e0a967211 */ /* 0x004fc800078008ff */
[----:B------:R-:W-:-:S05]  /*3530*/  LEA.HI.X R151, R10, R15, R7, 0x1, P0 ;  /* 0x0000000f0a977211 */ /* 0x000fca00000f0c07 */
[----:B------:R0:W2:Y:S01]  /*3540*/  @P2 LDG.E.LTC128B.U16 R21, desc[UR58][R150.64] ;  /* 0x0000003a96152981 */ /* 0x0000a2000c1e1520 */
[C---:B------:R-:W-:Y:S01]  /*3550*/  LEA R10, P0, R6.reuse, UR4, 0x1 ;  /* 0x00000004060a7c11 */ /* 0x040fe2000f8008ff */
[----:B------:R-:W-:Y:S01]  /*3560*/  IMAD.WIDE.U32 R152, R163, R160, R12 ;  /* 0x000000a0a3987225 */ /* 0x000fe200078e000c */
[----:B------:R-:W-:Y:S02]  /*3570*/  BSSY B1, `(.L_x_31) ;  /* 0x0000012000017945 */ /* 0x000fe40003800000 */
[----:B------:R-:W-:Y:S01]  /*3580*/  LEA.HI.X R11, R6, UR5, R9, 0x1, P0 ;  /* 0x00000005060b7c11 */ /* 0x000fe200080f0c09 */
[----:B------:R-:W-:Y:S01]  /*3590*/  IMAD.IADD R153, R159, 0x1, R153 ;  /* 0x000000019f997824 */ /* 0x000fe200078e0299 */
[----:B------:R-:W-:Y:S01]  /*35a0*/  ISETP.GT.AND P0, PT, R8, 0x1, PT ;  /* 0x000000010800780c */ /* 0x000fe20003f04270 */
[----:B------:R-:W-:-:S03]  /*35b0*/  IMAD.WIDE.U32 R152, R147, R20, R152 ;  /* 0x0000001493987225 */ /* 0x000fc600078e0098 */
[----:B------:R-:W-:Y:S02]  /*35c0*/  ISETP.GT.AND P3, PT, R3, RZ, P0 ;  /* 0x000000ff0300720c */ /* 0x000fe40000764270 */
[C---:B0-----:R-:W-:Y:S01]  /*35d0*/  SHF.L.U64.HI R151, R160.reuse, 0x3, R161 ;  /* 0x00000003a0977819 */ /* 0x041fe200000102a1 */
[----:B------:R-:W-:Y:S01]  /*35e0*/  IMAD.SHL.U32 R150, R160, 0x8, RZ ;  /* 0x00000008a0967824 */ /* 0x000fe200078e00ff */
[----:B------:R-:W-:Y:S01]  /*35f0*/  LEA R6, P4, R152, R14, 0x1 ;  /* 0x0000000e98067211 */ /* 0x000fe200078808ff */
[----:B--2---:R-:W-:-:S04]  /*3600*/  IMAD.U32 R7, R21, 0x10000, RZ ;  /* 0x0001000015077824 */ /* 0x004fc800078e00ff */
[----:B------:R-:W-:-:S04]  /*3610*/  FMUL R7, R7, R144 ;  /* 0x0000009007077220 */ /* 0x000fc80000400000 */
[----:B------:R-:W-:-:S05]  /*3620*/  FFMA R7, R136, R23, R7 ;  /* 0x0000001788077223 */ /* 0x000fca0000000007 */
[----:B------:R-:W-:Y:S01]  /*3630*/  F2FP.BF16.F32.PACK_AB R9, RZ, R7 ;  /* 0x00000007ff09723e */ /* 0x000fe200000010ff */
[----:B------:R-:W-:-:S04]  /*3640*/  IMAD.IADD R7, R157, 0x1, R153 ;  /* 0x000000019d077824 */ /* 0x000fc800078e0299 */
[----:B------:R0:W-:Y:S01]  /*3650*/  @P2 STG.E.U16 desc[UR58][R10.64], R9 ;  /* 0x000000090a002986 */ /* 0x0001e2000c10153a */
[----:B------:R-:W-:Y:S01]  /*3660*/  LEA.HI.X R7, R152, R15, R7, 0x1, P4 ;  /* 0x0000000f98077211 */ /* 0x000fe200020f0c07 */
[----:B------:R-:W-:Y:S06]  /*3670*/  @!P3 BRA `(.L_x_32) ;  /* 0x000000000004b947 */ /* 0x000fec0003800000 */
[----:B------:R1:W5:Y:S02]  /*3680*/  LDG.E.LTC128B.U16 R21, desc[UR58][R6.64+0x2] ;  /* 0x0000023a06157981 */ /* 0x000364000c1e1520 */
.L_x_32:
[----:B------:R-:W-:Y:S05]  /*3690*/  BSYNC B1 ;  /* 0x0000000000017941 */ /* 0x000fea0003800000 */
.L_x_31:
[----:B0----5:R-:W-:Y:S01]  /*36a0*/  IMAD.U32 R9, R21, 0x10000, RZ ;  /* 0x0001000015097824 */ /* 0x021fe200078e00ff */
[----:B------:R-:W-:Y:S01]  /*36b0*/  ISETP.GT.AND P1, PT, R3, 0x8, P1 ;  /* 0x000000080300780c */ /* 0x000fe20000f24270 */
[----:B------:R-:W-:Y:S01]  /*36c0*/  IMAD.WIDE.U32 R150, R163, R160, R150 ;  /* 0x000000a0a3967225 */ /* 0x000fe200078e0096 */
[----:B------:R-:W-:-:S03]  /*36d0*/  PRMT R146, R21, 0x7610, R146 ;  /* 0x0000761015927816 */ /* 0x000fc60000000092 */
[----:B------:R-:W-:Y:S01]  /*36e0*/  FMUL R136, R9, R144 ;  /* 0x0000009009887220 */ /* 0x000fe20000400000 */
[----:B------:R-:W-:Y:S01]  /*36f0*/  IMAD.IADD R159, R159, 0x1, R151 ;  /* 0x000000019f9f7824 */ /* 0x000fe200078e0297 */
[----:B------:R-:W-:Y:S02]  /*3700*/  IADD3 R154, P2, R154, R150, RZ ;  /* 0x000000969a9a7210 */ /* 0x000fe40007f5e0ff */
[----:B------:R-:W-:-:S03]  /*3710*/  FFMA R137, R137, R23, R136 ;  /* 0x0000001789897223 */ /* 0x000fc60000000088 */
[----:B------:R-:W-:Y:S01]  /*3720*/  IMAD.X R148, R159, 0x1, R149, P2 ;  /* 0x000000019f947824 */ /* 0x000fe200010e0695 */
[C---:B------:R-:W-:Y:S02]  /*3730*/  LEA R136, P2, R154.reuse, R14, 0x1 ;  /* 0x0000000e9a887211 */ /* 0x040fe400078408ff */
[----:B------:R-:W-:Y:S02]  /*3740*/  F2FP.BF16.F32.PACK_AB R9, RZ, R137 ;  /* 0x00000089ff09723e */ /* 0x000fe400000010ff */
[--C-:B------:R-:W-:Y:S02]  /*3750*/  LEA.HI.X R137, R154, R15, R148.reuse, 0x1, P2 ;  /* 0x0000000f9a897211 */ /* 0x100fe400010f0c94 */
[----:B------:R-:W-:-:S05]  /*3760*/  PRMT R148, R9, 0x7610, R148 ;  /* 0x0000761009947816 */ /* 0x000fca0000000094 */
[----:B------:R0:W-:Y:S04]  /*3770*/  @P3 STG.E.U16 desc[UR58][R10.64+0x2], R148 ;  /* 0x000002940a003986 */ /* 0x0001e8000c10153a */
[----:B------:R-:W2:Y:S01]  /*3780*/  @P1 LDG.E.LTC128B.U16 R146, desc[UR58][R136.64] ;  /* 0x0000003a88921981 */ /* 0x000ea2000c1e1520 */
[----:B------:R-:W-:Y:S01]  /*3790*/  IADD3 R12, P2, R12, R150, RZ ;  /* 0x000000960c0c7210 */ /* 0x000fe20007f5e0ff */
[----:B------:R-:W-:Y:S01]  /*37a0*/  BSSY B1, `(.L_x_33) ;  /* 0x0000011000017945 */ /* 0x000fe20003800000 */
[----:B------:R-:W-:-:S03]  /*37b0*/  ISETP.GT.AND P0, PT, R3, 0x8, P0 ;  /* 0x000000080300780c */ /* 0x000fc60000704270 */
[----:B------:R-:W-:Y:S02]  /*37c0*/  IMAD.X R13, R13, 0x1, R159, P2 ;  /* 0x000000010d0d7824 */ /* 0x000fe400010e069f */
[----:B------:R-:W-:Y:S01]  /*37d0*/  IMAD.WIDE.U32 R20, R147, R20, R12 ;  /* 0x0000001493147225 */ /* 0x000fe200078e000c */
[C---:B------:R-:W-:Y:S02]  /*37e0*/  SHF.L.U64.HI R13, R4.reuse, 0x4, R5 ;  /* 0x00000004040d7819 */ /* 0x040fe40000010205 */
[----:B------:R-:W-:Y:S01]  /*37f0*/  LEA R12, P2, R4, R10, 0x4 ;  /* 0x0000000a040c7211 */ /* 0x000fe200078420ff */
[----:B------:R-:W-:Y:S01]  /*3800*/  IMAD.IADD R5, R157, 0x1, R21 ;  /* 0x000000019d057824 */ /* 0x000fe200078e0215 */
[----:B------:R-:W-:-:S03]  /*3810*/  LEA R4, P3, R20, R14, 0x1 ;  /* 0x0000000e14047211 */ /* 0x000fc600078608ff */
[----:B------:R-:W-:Y:S01]  /*3820*/  IMAD.X R13, R13, 0x1, R11, P2 ;  /* 0x000000010d0d7824 */ /* 0x000fe200010e060b */
[----:B------:R-:W-:Y:S01]  /*3830*/  LEA.HI.X R5, R20, R15, R5, 0x1, P3 ;  /* 0x0000000f14057211 */ /* 0x000fe200018f0c05 */
[----:B--2---:R-:W-:-:S04]  /*3840*/  IMAD.U32 R9, R146, 0x10000, RZ ;  /* 0x0001000092097824 */ /* 0x004fc800078e00ff */
[----:B------:R-:W-:-:S04]  /*3850*/  FMUL R9, R9, R144 ;  /* 0x0000009009097220 */ /* 0x000fc80000400000 */
[----:B------:R-:W-:-:S05]  /*3860*/  FFMA R9, R138, R23, R9 ;  /* 0x000000178a097223 */ /* 0x000fca0000000009 */
[----:B------:R-:W-:-:S05]  /*3870*/  F2FP.BF16.F32.PACK_AB R9, RZ, R9 ;  /* 0x00000009ff09723e */ /* 0x000fca00000010ff */
[----:B------:R0:W-:Y:S01]  /*3880*/  @P1 STG.E.U16 desc[UR58][R12.64], R9 ;  /* 0x000000090c001986 */ /* 0x0001e2000c10153a */
[----:B------:R-:W-:Y:S05]  /*3890*/  @!P0 BRA `(.L_x_34) ;  /* 0x0000000000048947 */ /* 0x000fea0003800000 */
[----:B------:R2:W5:Y:S02]  /*38a0*/  LDG.E.LTC128B.U16 R146, desc[UR58][R4.64+0x2] ;  /* 0x0000023a04927981 */ /* 0x000564000c1e1520 */
.L_x_34:
[----:B------:R-:W-:Y:S05]  /*38b0*/  BSYNC B1 ;  /* 0x0000000000017941 */ /* 0x000fea0003800000 */
.L_x_33:
[----:B0----5:R-:W-:Y:S01]  /*38c0*/  IMAD.U32 R9, R146, 0x10000, RZ ;  /* 0x0001000092097824 */ /* 0x021fe200078e00ff */
[----:B------:R-:W-:Y:S01]  /*38d0*/  ISETP.GT.AND P1, PT, R8, 0x8, PT ;  /* 0x000000080800780c */ /* 0x000fe20003f24270 */
[----:B------:R-:W-:Y:S02]  /*38e0*/  BSSY B1, `(.L_x_35) ;  /* 0x0000008000017945 */ /* 0x000fe40003800000 */
[----:B------:R-:W-:Y:S01]  /*38f0*/  FMUL R14, R9, R144 ;  /* 0x00000090090e7220 */ /* 0x000fe20000400000 */
[----:B------:R-:W-:-:S03]  /*3900*/  ISETP.GT.AND P2, PT, R3, RZ, P1 ;  /* 0x000000ff0300720c */ /* 0x000fc60000f44270 */
[----:B------:R-:W-:-:S05]  /*3910*/  FFMA R14, R139, R23, R14 ;  /* 0x000000178b0e7223 */ /* 0x000fca000000000e */
[----:B------:R-:W-:-:S05]  /*3920*/  F2FP.BF16.F32.PACK_AB R14, RZ, R14 ;  /* 0x0000000eff0e723e */ /* 0x000fca00000010ff */
[----:B------:R0:W-:Y:S01]  /*3930*/  @P0 STG.E.U16 desc[UR58][R12.64+0x2], R14 ;  /* 0x0000020e0c000986 */ /* 0x0001e2000c10153a */
[----:B------:R-:W-:Y:S05]  /*3940*/  @!P2 BRA `(.L_x_36) ;  /* 0x000000000004a947 */ /* 0x000fea0003800000 */
[----:B------:R3:W5:Y:S02]  /*3950*/  LDG.E.LTC128B.U16 R146, desc[UR58][R6.64+0x10] ;  /* 0x0000103a06927981 */ /* 0x000764000c1e1520 */
.L_x_36:
[----:B------:R-:W-:Y:S05]  /*3960*/  BSYNC B1 ;  /* 0x0000000000017941 */ /* 0x000fea0003800000 */
.L_x_35:
[----:B-----5:R-:W-:Y:S01]  /*3970*/  IMAD.U32 R9, R146, 0x10000, RZ ;  /* 0x0001000092097824 */ /* 0x020fe200078e00ff */
        /* <DEDUP_REMOVED lines=9> */
.L_x_38:
[----:B------:R-:W-:Y:S05]  /*3a10*/  BSYNC B1 ;  /* 0x0000000000017941 */ /* 0x000fea0003800000 */
.L_x_37:
[----:B----45:R-:W-:Y:S01]  /*3a20*/  IMAD.U32 R9, R146, 0x10000, RZ ;  /* 0x0001000092097824 */ /* 0x030fe200078e00ff */
[----:B------:R-:W-:Y:S01]  /*3a30*/  ISETP.GT.AND P1, PT, R3, 0x8, P1 ;  /* 0x000000080300780c */ /* 0x000fe20000f24270 */
[----:B------:R-:W-:Y:S02]  /*3a40*/  BSSY B1, `(.L_x_39) ;  /* 0x0000007000017945 */ /* 0x000fe40003800000 */
[----:B0-----:R-:W-:-:S04]  /*3a50*/  FMUL R14, R9, R144 ;  /* 0x00000090090e7220 */ /* 0x001fc80000400000 */
[----:B------:R-:W-:-:S05]  /*3a60*/  FFMA R14, R141, R23, R14 ;  /* 0x000000178d0e7223 */ /* 0x000fca000000000e */
[----:B------:R-:W-:-:S05]  /*3a70*/  F2FP.BF16.F32.PACK_AB R14, RZ, R14 ;  /* 0x0000000eff0e723e */ /* 0x000fca00000010ff */
[----:B------:R0:W-:Y:S01]  /*3a80*/  @P3 STG.E.U16 desc[UR58][R10.64+0x12], R14 ;  /* 0x0000120e0a003986 */ /* 0x0001e2000c10153a */
[----:B------:R-:W-:Y:S05]  /*3a90*/  @!P1 BRA `(.L_x_40) ;  /* 0x0000000000049947 */ /* 0x000fea0003800000 */
[----:B------:R4:W5:Y:S02]  /*3aa0*/  LDG.E.LTC128B.U16 R146, desc[UR58][R4.64+0x10] ;  /* 0x0000103a04927981 */ /* 0x000964000c1e1520 */
.L_x_40:
[----:B------:R-:W-:Y:S05]  /*3ab0*/  BSYNC B1 ;  /* 0x0000000000017941 */ /* 0x000fea0003800000 */
.L_x_39:
[----:B-----5:R-:W-:Y:S01]  /*3ac0*/  IMAD.U32 R9, R146, 0x10000, RZ ;  /* 0x0001000092097824 */ /* 0x020fe200078e00ff */
[----:B------:R-:W-:Y:S01]  /*3ad0*/  ISETP.GT.AND P0, PT, R3, 0x8, P0 ;  /* 0x000000080300780c */ /* 0x000fe20000704270 */
[----:B------:R-:W-:Y:S02]  /*3ae0*/  BSSY B1, `(.L_x_41) ;  /* 0x0000007000017945 */ /* 0x000fe40003800000 */
[----:B------:R-:W-:-:S04]  /*3af0*/  FMUL R9, R9, R144 ;  /* 0x0000009009097220 */ /* 0x000fc80000400000 */
[----:B------:R-:W-:-:S05]  /*3b00*/  FFMA R9, R142, R23, R9 ;  /* 0x000000178e097223 */ /* 0x000fca0000000009 */
[----:B------:R-:W-:-:S05]  /*3b10*/  F2FP.BF16.F32.PACK_AB R9, RZ, R9 ;  /* 0x00000009ff09723e */ /* 0x000fca00000010ff */
[----:B------:R0:W-:Y:S01]  /*3b20*/  @P1 STG.E.U16 desc[UR58][R12.64+0x10], R9 ;  /* 0x000010090c001986 */ /* 0x0001e2000c10153a */
[----:B------:R-:W-:Y:S05]  /*3b30*/  @!P0 BRA `(.L_x_42) ;  /* 0x0000000000048947 */ /* 0x000fea0003800000 */
[----:B------:R0:W5:Y:S02]  /*3b40*/  LDG.E.LTC128B.U16 R146, desc[UR58][R4.64+0x12] ;  /* 0x0000123a04927981 */ /* 0x000164000c1e1520 */
.L_x_42:
[----:B------:R-:W-:Y:S05]  /*3b50*/  BSYNC B1 ;  /* 0x0000000000017941 */ /* 0x000fea0003800000 */
.L_x_41:
        /* <DEDUP_REMOVED lines=10> */
.L_x_44:
[----:B------:R-:W-:Y:S05]  /*3c00*/  BSYNC B1 ;  /* 0x0000000000017941 */ /* 0x000fea0003800000 */
.L_x_43:
        /* <DEDUP_REMOVED lines=10> */
.L_x_46:
[----:B------:R-:W-:Y:S05]  /*3cb0*/  BSYNC B1 ;  /* 0x0000000000017941 */ /* 0x000fea0003800000 */
.L_x_45:
[----:B0----5:R-:W-:Y:S01]  /*3cc0*/  IMAD.U32 R9, R146, 0x10000, RZ ;  /* 0x0001000092097824 */ /* 0x021fe200078e00ff */
        /* <DEDUP_REMOVED lines=8> */
.L_x_48:
[----:B------:R-:W-:Y:S05]  /*3d50*/  BSYNC B1 ;  /* 0x0000000000017941 */ /* 0x000fea0003800000 */
.L_x_47:
        /* <DEDUP_REMOVED lines=9> */
.L_x_50:
[----:B------:R-:W-:Y:S05]  /*3df0*/  BSYNC B1 ;  /* 0x0000000000017941 */ /* 0x000fea0003800000 */
.L_x_49:
        /* <DEDUP_REMOVED lines=10> */
.L_x_52:
[----:B------:R-:W-:Y:S05]  /*3ea0*/  BSYNC B1 ;  /* 0x0000000000017941 */ /* 0x000fea0003800000 */
.L_x_51:
        /* <DEDUP_REMOVED lines=10> */
.L_x_54:
[----:B------:R-:W-:Y:S05]  /*3f50*/  BSYNC B1 ;  /* 0x0000000000017941 */ /* 0x000fea0003800000 */
.L_x_53:
        /* <DEDUP_REMOVED lines=9> */
.L_x_56:
[----:B------:R-:W-:Y:S05]  /*3ff0*/  BSYNC B1 ;  /* 0x0000000000017941 */ /* 0x000fea0003800000 */
.L_x_55:
        /* <DEDUP_REMOVED lines=9> */
.L_x_58:
[----:B------:R-:W-:Y:S05]  /*4090*/  BSYNC B1 ;  /* 0x0000000000017941 */ /* 0x000fea0003800000 */
.L_x_57:
        /* <DEDUP_REMOVED lines=10> */
.L_x_60:
[----:B------:R-:W-:Y:S05]  /*4140*/  BSYNC B1 ;  /* 0x0000000000017941 */ /* 0x000fea0003800000 */
.L_x_59:
        /* <DEDUP_REMOVED lines=10> */
.L_x_62:
[----:B------:R-:W-:Y:S05]  /*41f0*/  BSYNC B1 ;  /* 0x0000000000017941 */ /* 0x000fea0003800000 */
.L_x_61:
        /* <DEDUP_REMOVED lines=9> */
.L_x_64:
[----:B------:R-:W-:Y:S05]  /*4290*/  BSYNC B1 ;  /* 0x0000000000017941 */ /* 0x000fea0003800000 */
.L_x_63:
        /* <DEDUP_REMOVED lines=9> */
.L_x_66:
[----:B------:R-:W-:Y:S05]  /*4330*/  BSYNC B1 ;  /* 0x0000000000017941 */ /* 0x000fea0003800000 */
.L_x_65:
        /* <DEDUP_REMOVED lines=10> */
.L_x_68:
[----:B------:R-:W-:Y:S05]  /*43e0*/  BSYNC B1 ;  /* 0x0000000000017941 */ /* 0x000fea0003800000 */
.L_x_67:
        /* <DEDUP_REMOVED lines=10> */
.L_x_70:
[----:B------:R-:W-:Y:S05]  /*4490*/  BSYNC B1 ;  /* 0x0000000000017941 */ /* 0x000fea0003800000 */
.L_x_69:
        /* <DEDUP_REMOVED lines=9> */
.L_x_72:
[----:B------:R-:W-:Y:S05]  /*4530*/  BSYNC B1 ;  /* 0x0000000000017941 */ /* 0x000fea0003800000 */
.L_x_71:
        /* <DEDUP_REMOVED lines=9> */
.L_x_74:
[----:B------:R-:W-:Y:S05]  /*45d0*/  BSYNC B1 ;  /* 0x0000000000017941 */ /* 0x000fea0003800000 */
.L_x_73:
        /* <DEDUP_REMOVED lines=10> */
.L_x_76:
[----:B------:R-:W-:Y:S05]  /*4680*/  BSYNC B1 ;  /* 0x0000000000017941 */ /* 0x000fea0003800000 */
.L_x_75:
        /* <DEDUP_REMOVED lines=10> */
.L_x_78:
[----:B------:R-:W-:Y:S05]  /*4730*/  BSYNC B1 ;  /* 0x0000000000017941 */ /* 0x000fea0003800000 */
.L_x_77:
        /* <DEDUP_REMOVED lines=9> */
.L_x_80:
[----:B------:R-:W-:Y:S05]  /*47d0*/  BSYNC B1 ;  /* 0x0000000000017941 */ /* 0x000fea0003800000 */
.L_x_79:
        /* <DEDUP_REMOVED lines=9> */
.L_x_82:
[----:B------:R-:W-:Y:S05]  /*4870*/  BSYNC B1 ;  /* 0x0000000000017941 */ /* 0x000fea0003800000 */
.L_x_81:
        /* <DEDUP_REMOVED lines=10> */
.L_x_84:
[----:B------:R-:W-:Y:S05]  /*4920*/  BSYNC B1 ;  /* 0x0000000000017941 */ /* 0x000fea0003800000 */
.L_x_83:
        /* <DEDUP_REMOVED lines=10> */
.L_x_86:
[----:B------:R-:W-:Y:S05]  /*49d0*/  BSYNC B1 ;  /* 0x0000000000017941 */ /* 0x000fea0003800000 */
.L_x_85:
        /* <DEDUP_REMOVED lines=9> */
.L_x_88:
[----:B------:R-:W-:Y:S05]  /*4a70*/  BSYNC B1 ;  /* 0x0000000000017941 */ /* 0x000fea0003800000 */
.L_x_87:
        /* <DEDUP_REMOVED lines=9> */
.L_x_90:
[----:B------:R-:W-:Y:S05]  /*4b10*/  BSYNC B1 ;  /* 0x0000000000017941 */ /* 0x000fea0003800000 */
.L_x_89:
        /* <DEDUP_REMOVED lines=10> */
.L_x_92:
[----:B------:R-:W-:Y:S05]  /*4bc0*/  BSYNC B1 ;  /* 0x0000000000017941 */ /* 0x000fea0003800000 */
.L_x_91:
        /* <DEDUP_REMOVED lines=10> */
.L_x_94:
[----:B------:R-:W-:Y:S05]  /*4c70*/  BSYNC B1 ;  /* 0x0000000000017941 */ /* 0x000fea0003800000 */
.L_x_93:
        /* <DEDUP_REMOVED lines=9> */
.L_x_96:
[----:B------:R-:W-:Y:S05]  /*4d10*/  BSYNC B1 ;  /* 0x0000000000017941 */ /* 0x000fea0003800000 */
.L_x_95:
        /* <DEDUP_REMOVED lines=9> */
.L_x_98:
[----:B------:R-:W-:Y:S05]  /*4db0*/  BSYNC B1 ;  /* 0x0000000000017941 */ /* 0x000fea0003800000 */
.L_x_97:
        /* <DEDUP_REMOVED lines=10> */
.L_x_100:
[----:B------:R-:W-:Y:S05]  /*4e60*/  BSYNC B1 ;  /* 0x0000000000017941 */ /* 0x000fea0003800000 */
.L_x_99:
        /* <DEDUP_REMOVED lines=10> */
.L_x_102:
[----:B------:R-:W-:Y:S05]  /*4f10*/  BSYNC B1 ;  /* 0x0000000000017941 */ /* 0x000fea0003800000 */
.L_x_101:
        /* <DEDUP_REMOVED lines=9> */
.L_x_104:
[----:B------:R-:W-:Y:S05]  /*4fb0*/  BSYNC B1 ;  /* 0x0000000000017941 */ /* 0x000fea0003800000 */
.L_x_103:
        /* <DEDUP_REMOVED lines=9> */
.L_x_106:
[----:B------:R-:W-:Y:S05]  /*5050*/  BSYNC B1 ;  /* 0x0000000000017941 */ /* 0x000fea0003800000 */
.L_x_105:
        /* <DEDUP_REMOVED lines=10> */
.L_x_108:
[----:B------:R-:W-:Y:S05]  /*5100*/  BSYNC B1 ;  /* 0x0000000000017941 */ /* 0x000fea0003800000 */
.L_x_107:
        /* <DEDUP_REMOVED lines=10> */
.L_x_110:
[----:B------:R-:W-:Y:S05]  /*51b0*/  BSYNC B1 ;  /* 0x0000000000017941 */ /* 0x000fea0003800000 */
.L_x_109:
        /* <DEDUP_REMOVED lines=9> */
.L_x_112:
[----:B------:R-:W-:Y:S05]  /*5250*/  BSYNC B1 ;  /* 0x0000000000017941 */ /* 0x000fea0003800000 */
.L_x_111:
        /* <DEDUP_REMOVED lines=9> */
.L_x_114:
[----:B------:R-:W-:Y:S05]  /*52f0*/  BSYNC B1 ;  /* 0x0000000000017941 */ /* 0x000fea0003800000 */
.L_x_113:
        /* <DEDUP_REMOVED lines=10> */
.L_x_116:
[----:B------:R-:W-:Y:S05]  /*53a0*/  BSYNC B1 ;  /* 0x0000000000017941 */ /* 0x000fea0003800000 */
.L_x_115:
        /* <DEDUP_REMOVED lines=10> */
.L_x_118:
[----:B------:R-:W-:Y:S05]  /*5450*/  BSYNC B1 ;  /* 0x0000000000017941 */ /* 0x000fea0003800000 */
.L_x_117:
        /* <DEDUP_REMOVED lines=9> */
.L_x_120:
[----:B------:R-:W-:Y:S05]  /*54f0*/  BSYNC B1 ;  /* 0x0000000000017941 */ /* 0x000fea0003800000 */
.L_x_119:
        /* <DEDUP_REMOVED lines=9> */
.L_x_122:
[----:B------:R-:W-:Y:S05]  /*5590*/  BSYNC B1 ;  /* 0x0000000000017941 */ /* 0x000fea0003800000 */
.L_x_121:
        /* <DEDUP_REMOVED lines=10> */
.L_x_124:
[----:B------:R-:W-:Y:S05]  /*5640*/  BSYNC B1 ;  /* 0x0000000000017941 */ /* 0x000fea0003800000 */
.L_x_123:
        /* <DEDUP_REMOVED lines=10> */
.L_x_126:
[----:B------:R-:W-:Y:S05]  /*56f0*/  BSYNC B1 ;  /* 0x0000000000017941 */ /* 0x000fea0003800000 */
.L_x_125:
        /* <DEDUP_REMOVED lines=9> */
.L_x_128:
[----:B------:R-:W-:Y:S05]  /*5790*/  BSYNC B1 ;  /* 0x0000000000017941 */ /* 0x000fea0003800000 */
.L_x_127:
        /* <DEDUP_REMOVED lines=9> */
.L_x_130:
[----:B------:R-:W-:Y:S05]  /*5830*/  BSYNC B1 ;  /* 0x0000000000017941 */ /* 0x000fea0003800000 */
.L_x_129:
        /* <DEDUP_REMOVED lines=10> */
.L_x_132:
[----:B------:R-:W-:Y:S05]  /*58e0*/  BSYNC B1 ;  /* 0x0000000000017941 */ /* 0x000fea0003800000 */
.L_x_131:
        /* <DEDUP_REMOVED lines=10> */
.L_x_134:
[----:B------:R-:W-:Y:S05]  /*5990*/  BSYNC B1 ;  /* 0x0000000000017941 */ /* 0x000fea0003800000 */
.L_x_133:
        /* <DEDUP_REMOVED lines=9> */
.L_x_136:
[----:B------:R-:W-:Y:S05]  /*5a30*/  BSYNC B1 ;  /* 0x0000000000017941 */ /* 0x000fea0003800000 */
.L_x_135:
        /* <DEDUP_REMOVED lines=9> */
.L_x_138:
[----:B------:R-:W-:Y:S05]  /*5ad0*/  BSYNC B1 ;  /* 0x0000000000017941 */ /* 0x000fea0003800000 */
.L_x_137:
        /* <DEDUP_REMOVED lines=10> */
.L_x_140:
[----:B------:R-:W-:Y:S05]  /*5b80*/  BSYNC B1 ;  /* 0x0000000000017941 */ /* 0x000fea0003800000 */
.L_x_139:
        /* <DEDUP_REMOVED lines=10> */
.L_x_142:
[----:B------:R-:W-:Y:S05]  /*5c30*/  BSYNC B1 ;  /* 0x0000000000017941 */ /* 0x000fea0003800000 */
.L_x_141:
        /* <DEDUP_REMOVED lines=9> */
.L_x_144:
[----:B------:R-:W-:Y:S05]  /*5cd0*/  BSYNC B1 ;  /* 0x0000000000017941 */ /* 0x000fea0003800000 */
.L_x_143:
        /* <DEDUP_REMOVED lines=9> */
.L_x_146:
[----:B------:R-:W-:Y:S05]  /*5d70*/  BSYNC B1 ;  /* 0x0000000000017941 */ /* 0x000fea0003800000 */
.L_x_145:
        /* <DEDUP_REMOVED lines=10> */
.L_x_148:
[----:B------:R-:W-:Y:S05]  /*5e20*/  BSYNC B1 ;  /* 0x0000000000017941 */ /* 0x000fea0003800000 */
.L_x_147:
        /* <DEDUP_REMOVED lines=10> */
.L_x_150:
[----:B------:R-:W-:Y:S05]  /*5ed0*/  BSYNC B1 ;  /* 0x0000000000017941 */ /* 0x000fea0003800000 */
.L_x_149:
        /* <DEDUP_REMOVED lines=9> */
.L_x_152:
[----:B------:R-:W-:Y:S05]  /*5f70*/  BSYNC B1 ;  /* 0x0000000000017941 */ /* 0x000fea0003800000 */
.L_x_151:
        /* <DEDUP_REMOVED lines=9> */
.L_x_154:
[----:B------:R-:W-:Y:S05]  /*6010*/  BSYNC B1 ;  /* 0x0000000000017941 */ /* 0x000fea0003800000 */
.L_x_153:
        /* <DEDUP_REMOVED lines=10> */
.L_x_156:
[----:B------:R-:W-:Y:S05]  /*60c0*/  BSYNC B1 ;  /* 0x0000000000017941 */ /* 0x000fea0003800000 */
.L_x_155:
        /* <DEDUP_REMOVED lines=10> */
.L_x_158:
[----:B------:R-:W-:Y:S05]  /*6170*/  BSYNC B1 ;  /* 0x0000000000017941 */ /* 0x000fea0003800000 */
.L_x_157:
        /* <DEDUP_REMOVED lines=9> */
.L_x_160:
[----:B------:R-:W-:Y:S05]  /*6210*/  BSYNC B1 ;  /* 0x0000000000017941 */ /* 0x000fea0003800000 */
.L_x_159:
        /* <DEDUP_REMOVED lines=9> */
.L_x_162:
[----:B------:R-:W-:Y:S05]  /*62b0*/  BSYNC B1 ;  /* 0x0000000000017941 */ /* 0x000fea0003800000 */
.L_x_161:
        /* <DEDUP_REMOVED lines=10> */
.L_x_164:
[----:B------:R-:W-:Y:S05]  /*6360*/  BSYNC B1 ;  /* 0x0000000000017941 */ /* 0x000fea0003800000 */
.L_x_163:
        /* <DEDUP_REMOVED lines=10> */
.L_x_166:
[----:B------:R-:W-:Y:S05]  /*6410*/  BSYNC B1 ;  /* 0x0000000000017941 */ /* 0x000fea0003800000 */
.L_x_165:
        /* <DEDUP_REMOVED lines=9> */
.L_x_168:
[----:B------:R-:W-:Y:S05]  /*64b0*/  BSYNC B1 ;  /* 0x0000000000017941 */ /* 0x000fea0003800000 */
.L_x_167:
        /* <DEDUP_REMOVED lines=9> */
.L_x_170:
[----:B------:R-:W-:Y:S05]  /*6550*/  BSYNC B1 ;  /* 0x0000000000017941 */ /* 0x000fea0003800000 */
.L_x_169:
        /* <DEDUP_REMOVED lines=10> */
.L_x_172:
[----:B------:R-:W-:Y:S05]  /*6600*/  BSYNC B1 ;  /* 0x0000000000017941 */ /* 0x000fea0003800000 */
.L_x_171:
        /* <DEDUP_REMOVED lines=10> */
.L_x_174:
[----:B------:R-:W-:Y:S05]  /*66b0*/  BSYNC B1 ;  /* 0x0000000000017941 */ /* 0x000fea0003800000 */
.L_x_173:
        /* <DEDUP_REMOVED lines=9> */
.L_x_176:
[----:B------:R-:W-:Y:S05]  /*6750*/  BSYNC B1 ;  /* 0x0000000000017941 */ /* 0x000fea0003800000 */
.L_x_175:
        /* <DEDUP_REMOVED lines=9> */
.L_x_178:
[----:B------:R-:W-:Y:S05]  /*67f0*/  BSYNC B1 ;  /* 0x0000000000017941 */ /* 0x000fea0003800000 */
.L_x_177:
        /* <DEDUP_REMOVED lines=10> */
.L_x_180:
[----:B------:R-:W-:Y:S05]  /*68a0*/  BSYNC B1 ;  /* 0x0000000000017941 */ /* 0x000fea0003800000 */
.L_x_179:
        /* <DEDUP_REMOVED lines=10> */
.L_x_182:
[----:B------:R-:W-:Y:S05]  /*6950*/  BSYNC B1 ;  /* 0x0000000000017941 */ /* 0x000fea0003800000 */
.L_x_181:
        /* <DEDUP_REMOVED lines=9> */
.L_x_184:
[----:B------:R-:W-:Y:S05]  /*69f0*/  BSYNC B1 ;  /* 0x0000000000017941 */ /* 0x000fea0003800000 */
.L_x_183:
        /* <DEDUP_REMOVED lines=9> */
.L_x_186:
[----:B------:R-:W-:Y:S05]  /*6a90*/  BSYNC B1 ;  /* 0x0000000000017941 */ /* 0x000fea0003800000 */
.L_x_185:
        /* <DEDUP_REMOVED lines=10> */
.L_x_188:
[----:B------:R-:W-:Y:S05]  /*6b40*/  BSYNC B1 ;  /* 0x0000000000017941 */ /* 0x000fea0003800000 */
.L_x_187:
        /* <DEDUP_REMOVED lines=10> */
.L_x_190:
[----:B------:R-:W-:Y:S05]  /*6bf0*/  BSYNC B1 ;  /* 0x0000000000017941 */ /* 0x000fea0003800000 */
.L_x_189:
        /* <DEDUP_REMOVED lines=9> */
.L_x_192:
[----:B------:R-:W-:Y:S05]  /*6c90*/  BSYNC B1 ;  /* 0x0000000000017941 */ /* 0x000fea0003800000 */
.L_x_191:
        /* <DEDUP_REMOVED lines=9> */
.L_x_194:
[----:B------:R-:W-:Y:S05]  /*6d30*/  BSYNC B1 ;  /* 0x0000000000017941 */ /* 0x000fea0003800000 */
.L_x_193:
        /* <DEDUP_REMOVED lines=10> */
.L_x_196:
[----:B------:R-:W-:Y:S05]  /*6de0*/  BSYNC B1 ;  /* 0x0000000000017941 */ /* 0x000fea0003800000 */
.L_x_195:
        /* <DEDUP_REMOVED lines=10> */
.L_x_198:
[----:B------:R-:W-:Y:S05]  /*6e90*/  BSYNC B1 ;  /* 0x0000000000017941 */ /* 0x000fea0003800000 */
.L_x_197:
        /* <DEDUP_REMOVED lines=9> */
.L_x_200:
[----:B------:R-:W-:Y:S05]  /*6f30*/  BSYNC B1 ;  /* 0x0000000000017941 */ /* 0x000fea0003800000 */
.L_x_199:
        /* <DEDUP_REMOVED lines=9> */
.L_x_202:
[----:B------:R-:W-:Y:S05]  /*6fd0*/  BSYNC B1 ;  /* 0x0000000000017941 */ /* 0x000fea0003800000 */
.L_x_201:
        /* <DEDUP_REMOVED lines=10> */
.L_x_204:
[----:B------:R-:W-:Y:S05]  /*7080*/  BSYNC B1 ;  /* 0x0000000000017941 */ /* 0x000fea0003800000 */
.L_x_203:
        /* <DEDUP_REMOVED lines=10> */
.L_x_206:
[----:B------:R-:W-:Y:S05]  /*7130*/  BSYNC B1 ;  /* 0x0000000000017941 */ /* 0x000fea0003800000 */
.L_x_205:
        /* <DEDUP_REMOVED lines=9> */
.L_x_208:
[----:B------:R-:W-:Y:S05]  /*71d0*/  BSYNC B1 ;  /* 0x0000000000017941 */ /* 0x000fea0003800000 */
.L_x_207:
        /* <DEDUP_REMOVED lines=9> */
.L_x_210:
[----:B------:R-:W-:Y:S05]  /*7270*/  BSYNC B1 ;  /* 0x0000000000017941 */ /* 0x000fea0003800000 */
.L_x_209:
        /* <DEDUP_REMOVED lines=10> */
.L_x_212:
[----:B------:R-:W-:Y:S05]  /*7320*/  BSYNC B1 ;  /* 0x0000000000017941 */ /* 0x000fea0003800000 */
.L_x_211:
        /* <DEDUP_REMOVED lines=10> */
.L_x_214:
[----:B------:R-:W-:Y:S05]  /*73d0*/  BSYNC B1 ;  /* 0x0000000000017941 */ /* 0x000fea0003800000 */
.L_x_213:
        /* <DEDUP_REMOVED lines=9> */
.L_x_216:
[----:B------:R-:W-:Y:S05]  /*7470*/  BSYNC B1 ;  /* 0x0000000000017941 */ /* 0x000fea0003800000 */
.L_x_215:
        /* <DEDUP_REMOVED lines=9> */
.L_x_218:
[----:B------:R-:W-:Y:S05]  /*7510*/  BSYNC B1 ;  /* 0x0000000000017941 */ /* 0x000fea0003800000 */
.L_x_217:
        /* <DEDUP_REMOVED lines=10> */
.L_x_220:
[----:B------:R-:W-:Y:S05]  /*75c0*/  BSYNC B1 ;  /* 0x0000000000017941 */ /* 0x000fea0003800000 */
.L_x_219:
        /* <DEDUP_REMOVED lines=10> */
.L_x_222:
[----:B------:R-:W-:Y:S05]  /*7670*/  BSYNC B1 ;  /* 0x0000000000017941 */ /* 0x000fea0003800000 */
.L_x_221:
        /* <DEDUP_REMOVED lines=9> */
.L_x_224:
[----:B------:R-:W-:Y:S05]  /*7710*/  BSYNC B1 ;  /* 0x0000000000017941 */ /* 0x000fea0003800000 */
.L_x_223:
        /* <DEDUP_REMOVED lines=9> */
.L_x_226:
[----:B------:R-:W-:Y:S05]  /*77b0*/  BSYNC B1 ;  /* 0x0000000000017941 */ /* 0x000fea0003800000 */
.L_x_225:
        /* <DEDUP_REMOVED lines=10> */
.L_x_228:
[----:B------:R-:W-:Y:S05]  /*7860*/  BSYNC B1 ;  /* 0x0000000000017941 */ /* 0x000fea0003800000 */
.L_x_227:
        /* <DEDUP_REMOVED lines=10> */
.L_x_230:
[----:B------:R-:W-:Y:S05]  /*7910*/  BSYNC B1 ;  /* 0x0000000000017941 */ /* 0x000fea0003800000 */
.L_x_229:
        /* <DEDUP_REMOVED lines=9> */
.L_x_232:
[----:B------:R-:W-:Y:S05]  /*79b0*/  BSYNC B1 ;  /* 0x0000000000017941 */ /* 0x000fea0003800000 */
.L_x_231:
        /* <DEDUP_REMOVED lines=9> */
.L_x_234:
[----:B------:R-:W-:Y:S05]  /*7a50*/  BSYNC B1 ;  /* 0x0000000000017941 */ /* 0x000fea0003800000 */
.L_x_233:
        /* <DEDUP_REMOVED lines=10> */
.L_x_236:
[----:B------:R-:W-:Y:S05]  /*7b00*/  BSYNC B1 ;  /* 0x0000000000017941 */ /* 0x000fea0003800000 */
.L_x_235:
        /* <DEDUP_REMOVED lines=10> */
.L_x_238:
[----:B------:R-:W-:Y:S05]  /*7bb0*/  BSYNC B1 ;  /* 0x0000000000017941 */ /* 0x000fea0003800000 */
.L_x_237:
        /* <DEDUP_REMOVED lines=9> */
.L_x_240:
[----:B------:R-:W-:Y:S05]  /*7c50*/  BSYNC B1 ;  /* 0x0000000000017941 */ /* 0x000fea0003800000 */
.L_x_239:
        /* <DEDUP_REMOVED lines=9> */
.L_x_242:
[----:B------:R-:W-:Y:S05]  /*7cf0*/  BSYNC B1 ;  /* 0x0000000000017941 */ /* 0x000fea0003800000 */
.L_x_241:
        /* <DEDUP_REMOVED lines=10> */
.L_x_244:
[----:B------:R-:W-:Y:S05]  /*7da0*/  BSYNC B1 ;  /* 0x0000000000017941 */ /* 0x000fea0003800000 */
.L_x_243:
        /* <DEDUP_REMOVED lines=10> */
.L_x_246:
[----:B------:R-:W-:Y:S05]  /*7e50*/  BSYNC B1 ;  /* 0x0000000000017941 */ /* 0x000fea0003800000 */
.L_x_245:
        /* <DEDUP_REMOVED lines=9> */
.L_x_248:
[----:B------:R-:W-:Y:S05]  /*7ef0*/  BSYNC B1 ;  /* 0x0000000000017941 */ /* 0x000fea0003800000 */
.L_x_247:
        /* <DEDUP_REMOVED lines=9> */
.L_x_250:
[----:B------:R-:W-:Y:S05]  /*7f90*/  BSYNC B1 ;  /* 0x0000000000017941 */ /* 0x000fea0003800000 */
.L_x_249:
        /* <DEDUP_REMOVED lines=10> */
.L_x_252:
[----:B------:R-:W-:Y:S05]  /*8040*/  BSYNC B1 ;  /* 0x0000000000017941 */ /* 0x000fea0003800000 */
.L_x_251:
        /* <DEDUP_REMOVED lines=10> */
.L_x_254:
[----:B------:R-:W-:Y:S05]  /*80f0*/  BSYNC B1 ;  /* 0x0000000000017941 */ /* 0x000fea0003800000 */
.L_x_253:
        /* <DEDUP_REMOVED lines=9> */
.L_x_256:
[----:B------:R-:W-:Y:S05]  /*8190*/  BSYNC B1 ;  /* 0x0000000000017941 */ /* 0x000fea0003800000 */
.L_x_255:
        /* <DEDUP_REMOVED lines=9> */
.L_x_258:
[----:B------:R-:W-:Y:S05]  /*8230*/  BSYNC B1 ;  /* 0x0000000000017941 */ /* 0x000fea0003800000 */
.L_x_257:
        /* <DEDUP_REMOVED lines=10> */
.L_x_260:
[----:B------:R-:W-:Y:S05]  /*82e0*/  BSYNC B1 ;  /* 0x0000000000017941 */ /* 0x000fea0003800000 */
.L_x_259:
[----:B-----5:R-:W-:Y:S01]  /*82f0*/  IMAD.U32 R9, R146, 0x10000, RZ ;  /* 0x0001000092097824 */ /* 0x020fe200078e00ff */
[----:B------:R-:W-:Y:S01]  /*8300*/  ISETP.GT.AND P0, PT, R8, 0xe9, PT ;  /* 0x000000e90800780c */ /* 0x000fe20003f04270 */
[----:B------:R-:W-:Y:S01]  /*8310*/  @P2 IMAD.MOV.U32 R8, RZ, RZ, R10 ;  /* 0x000000ffff082224 */ /* 0x000fe200078e000a */
[----:B------:R-:W-:Y:S01]  /*8320*/  BSSY B1, `(.L_x_261) ;  /* 0x000000a000017945 */ /* 0x000fe20003800000 */
[----:B------:R-:W-:Y:S01]  /*8330*/  FMUL R9, R9, R144 ;  /* 0x0000009009097220 */ /* 0x000fe20000400000 */
[----:B------:R-:W-:-:S03]  /*8340*/  ISETP.GT.AND P3, PT, R3, RZ, P0 ;  /* 0x000000ff0300720c */ /* 0x000fc60000764270 */
[----:B------:R-:W-:-:S05]  /*8350*/  FFMA R9, R28, R23, R9 ;  /* 0x000000171c097223 */ /* 0x000fca0000000009 */
[----:B------:R-:W-:-:S04]  /*8360*/  F2FP.BF16.F32.PACK_AB R9, RZ, R9 ;  /* 0x00000009ff09723e */ /* 0x000fc800000010ff */
[----:B0-----:R-:W-:Y:S01]  /*8370*/  PRMT R14, R9, 0x7610, R14 ;  /* 0x00007610090e7816 */ /* 0x001fe2000000000e */
[----:B------:R-:W-:-:S05]  /*8380*/  @P2 IMAD.MOV.U32 R9, RZ, RZ, R11 ;  /* 0x000000ffff092224 */ /* 0x000fca00078e000b */
[----:B------:R0:W-:Y:S01]  /*8390*/  @P2 STG.E.U16 desc[UR58][R8.64+0x1d0], R14 ;  /* 0x0001d00e08002986 */ /* 0x0001e2000c10153a */
[----:B------:R-:W-:Y:S05]  /*83a0*/  @!P3 BRA `(.L_x_262) ;  /* 0x000000000004b947 */ /* 0x000fea0003800000 */
[----:B------:R0:W5:Y:S02]  /*83b0*/  LDG.E.LTC128B.U16 R146, desc[UR58][R6.64+0x1d2] ;  /* 0x0001d23a06927981 */ /* 0x000164000c1e1520 */
.L_x_262:
[----:B------:R-:W-:Y:S05]  /*83c0*/  BSYNC B1 ;  /* 0x0000000000017941 */ /* 0x000fea0003800000 */
.L_x_261:
[----:B01-3-5:R-:W-:Y:S01]  /*83d0*/  IMAD.U32 R7, R146, 0x10000, RZ ;  /* 0x0001000092077824 */ /* 0x02bfe200078e00ff */
        /* <DEDUP_REMOVED lines=8> */
.L_x_264:
[----:B------:R-:W-:Y:S05]  /*8460*/  BSYNC B1 ;  /* 0x0000000000017941 */ /* 0x000fea0003800000 */
.L_x_263:
[----:B-----5:R-:W-:Y:S01]  /*8470*/  IMAD.U32 R7, R146, 0x10000, RZ ;  /* 0x0001000092077824 */ /* 0x020fe200078e00ff */
[----:B------:R-:W-:Y:S01]  /*8480*/  ISETP.GT.AND P0, PT, R3, 0x8, P0 ;  /* 0x000000080300780c */ /* 0x000fe20000704270 */
[----:B0-----:R-:W-:Y:S01]  /*8490*/  @P1 IMAD.MOV.U32 R6, RZ, RZ, R12 ;  /* 0x000000ffff061224 */ /* 0x001fe200078e000c */
[----:B------:R-:W-:Y:S01]  /*84a0*/  BSSY B1, `(.L_x_265) ;  /* 0x0000009000017945 */ /* 0x000fe20003800000 */
[----:B------:R-:W-:-:S04]  /*84b0*/  FMUL R7, R7, R144 ;  /* 0x0000009007077220 */ /* 0x000fc80000400000 */
[----:B------:R-:W-:-:S05]  /*84c0*/  FFMA R7, R30, R23, R7 ;  /* 0x000000171e077223 */ /* 0x000fca0000000007 */
[----:B------:R-:W-:-:S04]  /*84d0*/  F2FP.BF16.F32.PACK_AB R7, RZ, R7 ;  /* 0x00000007ff07723e */ /* 0x000fc800000010ff */
[----:B------:R-:W-:Y:S01]  /*84e0*/  PRMT R8, R7, 0x7610, R8 ;  /* 0x0000761007087816 */ /* 0x000fe20000000008 */
[----:B------:R-:W-:-:S05]  /*84f0*/  @P1 IMAD.MOV.U32 R7, RZ, RZ, R13 ;  /* 0x000000ffff071224 */ /* 0x000fca00078e000d */
[----:B------:R0:W-:Y:S01]  /*8500*/  @P1 STG.E.U16 desc[UR58][R6.64+0x1d0], R8 ;  /* 0x0001d00806001986 */ /* 0x0001e2000c10153a */
[----:B------:R-:W-:Y:S05]  /*8510*/  @!P0 BRA `(.L_x_266) ;  /* 0x0000000000048947 */ /* 0x000fea0003800000 */
[----:B------:R3:W5:Y:S02]  /*8520*/  LDG.E.LTC128B.U16 R146, desc[UR58][R4.64+0x1d2] ;  /* 0x0001d23a04927981 */ /* 0x000764000c1e1520 */
.L_x_266:
[----:B------:R-:W-:Y:S05]  /*8530*/  BSYNC B1 ;  /* 0x0000000000017941 */ /* 0x000fea0003800000 */
.L_x_265:
[----:B------:R-:W-:Y:S05]  /*8540*/  @!P0 BRA `(.L_x_267) ;  /* 0x0000002800708947 */ /* 0x000fea0003800000 */
[----:B-----5:R-:W-:-:S04]  /*8550*/  IMAD.U32 R3, R146, 0x10000, RZ ;  /* 0x0001000092037824 */ /* 0x020fc800078e00ff */
[----:B-1234-:R-:W-:-:S04]  /*8560*/  FMUL R4, R3, R144 ;  /* 0x0000009003047220 */ /* 0x01efc80000400000 */
[----:B------:R-:W-:-:S05]  /*8570*/  FFMA R4, R31, R23, R4 ;  /* 0x000000171f047223 */ /* 0x000fca0000000004 */
[----:B------:R-:W-:-:S05]  /*8580*/  F2FP.BF16.F32.PACK_AB R4, RZ, R4 ;  /* 0x00000004ff04723e */ /* 0x000fca00000010ff */
[----:B------:R1:W-:Y:S01]  /*8590*/  STG.E.U16 desc[UR58][R12.64+0x1d2], R4 ;  /* 0x0001d2040c007986 */ /* 0x0003e2000c10153a */
[----:B------:R-:W-:Y:S05]  /*85a0*/  BRA `(.L_x_267) ;  /* 0x0000002800587947 */ /* 0x000fea0003800000 */
.L_x_30:
[----:B------:R-:W-:Y:S01]  /*85b0*/  ULDC.64 UR4, c[0x0][0x5c0] ;  /* 0x0001700000047ab9 */ /* 0x000fe20000000a00 */
[----:B------:R-:W-:Y:S01]  /*85c0*/  ISETP.GT.AND P3, PT, R8, 0x1, PT ;  /* 0x000000010800780c */ /* 0x000fe20003f64270 */
[-C--:B------:R-:W-:Y:S01]  /*85d0*/  FMUL R136, R136, R23.reuse ;  /* 0x0000001788887220 */ /* 0x080fe20000400000 */
[----:B------:R-:W-:Y:S01]  /*85e0*/  LEA R10, P0, R6, UR4, 0x1 ;  /* 0x00000004060a7c11 */ /* 0x000fe2000f8008ff */
[-C--:B------:R-:W-:Y:S01]  /*85f0*/  FMUL R137, R137, R23.reuse ;  /* 0x0000001789897220 */ /* 0x080fe20000400000 */
[----:B------:R-:W-:Y:S01]  /*8600*/  SHF.L.U64.HI R5, R4, 0x4, R5 ;  /* 0x0000000404057819 */ /* 0x000fe20000010205 */
[-C--:B------:R-:W-:Y:S01]  /*8610*/  FMUL R138, R138, R23.reuse ;  /* 0x000000178a8a7220 */ /* 0x080fe20000400000 */
[----:B------:R-:W-:Y:S01]  /*8620*/  LEA.HI.X R11, R6, UR5, R9, 0x1, P0 ;  /* 0x00000005060b7c11 */ /* 0x000fe200080f0c09 */
[-C--:B------:R-:W-:Y:S01]  /*8630*/  FMUL R139, R139, R23.reuse ;  /* 0x000000178b8b7220 */ /* 0x080fe20000400000 */
[----:B------:R-:W-:Y:S01]  /*8640*/  ISETP.GT.AND P0, PT, R3, RZ, P3 ;  /* 0x000000ff0300720c */ /* 0x000fe20001f04270 */
[-C--:B------:R-:W-:Y:S01]  /*8650*/  FMUL R140, R140, R23.reuse ;  /* 0x000000178c8c7220 */ /* 0x080fe20000400000 */
[----:B------:R-:W-:Y:S01]  /*8660*/  F2FP.BF16.F32.PACK_AB R136, RZ, R136 ;  /* 0x00000088ff88723e */ /* 0x000fe200000010ff */
[----:B------:R-:W-:Y:S01]  /*8670*/  FMUL R141, R141, R23 ;  /* 0x000000178d8d7220 */ /* 0x000fe20000400000 */
[----:B------:R-:W-:Y:S01]  /*8680*/  F2FP.BF16.F32.PACK_AB R137, RZ, R137 ;  /* 0x00000089ff89723e */ /* 0x000fe200000010ff */
[-C--:B------:R-:W-:Y:S01]  /*8690*/  FMUL R142, R142, R23.reuse ;  /* 0x000000178e8e7220 */ /* 0x080fe20000400000 */
[----:B------:R-:W-:Y:S01]  /*86a0*/  LEA R4, P4, R4, R10, 0x4 ;  /* 0x0000000a04047211 */ /* 0x000fe200078820ff */
[----:B------:R-:W-:Y:S01]  /*86b0*/  @P2 STG.E.U16 desc[UR58][R10.64], R136 ;  /* 0x000000880a002986 */ /* 0x000fe2000c10153a */
[----:B------:R-:W-:Y:S01]  /*86c0*/  ISETP.GT.AND P2, PT, R8, 0x8, PT ;  /* 0x000000080800780c */ /* 0x000fe20003f44270 */
[-C--:B------:R-:W-:Y:S01]  /*86d0*/  FMUL R143, R143, R23.reuse ;  /* 0x000000178f8f7220 */ /* 0x080fe20000400000 */
[----:B------:R-:W-:Y:S01]  /*86e0*/  ISETP.GT.AND P1, PT, R3, 0x8, P1 ;  /* 0x000000080300780c */ /* 0x000fe20000f24270 */
[--C-:B------:R-:W-:Y:S01]  /*86f0*/  IMAD.X R5, R5, 0x1, R11.reuse, P4 ;  /* 0x0000000105057824 */ /* 0x100fe200020e060b */
[C---:B------:R-:W-:Y:S01]  /*8700*/  ISETP.GT.AND P5, PT, R3.reuse, RZ, P2 ;  /* 0x000000ff0300720c */ /* 0x040fe200017a4270 */
[--C-:B------:R-:W-:Y:S01]  /*8710*/  @P0 IMAD.MOV.U32 R6, RZ, RZ, R10.reuse ;  /* 0x000000ffff060224 */ /* 0x100fe200078e000a */
[----:B------:R-:W-:Y:S01]  /*8720*/  ISETP.GT.AND P3, PT, R3, 0x8, P3 ;  /* 0x000000080300780c */ /* 0x000fe20001f64270 */
[--C-:B------:R-:W-:Y:S01]  /*8730*/  @P0 IMAD.MOV.U32 R7, RZ, RZ, R11.reuse ;  /* 0x000000ffff070224 */ /* 0x100fe200078e000b */
[----:B------:R-:W-:Y:S01]  /*8740*/  F2FP.BF16.F32.PACK_AB R138, RZ, R138 ;  /* 0x0000008aff8a723e */ /* 0x000fe200000010ff */
[----:B------:R-:W-:Y:S01]  /*8750*/  FMUL R128, R128, R23 ;  /* 0x0000001780807220 */ /* 0x000fe20000400000 */
[----:B------:R-:W-:Y:S01]  /*8760*/  F2FP.BF16.F32.PACK_AB R139, RZ, R139 ;  /* 0x0000008bff8b723e */ /* 0x000fe200000010ff */
[-C--:B------:R-:W-:Y:S01]  /*8770*/  FMUL R129, R129, R23.reuse ;  /* 0x0000001781817220 */ /* 0x080fe20000400000 */
[----:B------:R0:W-:Y:S01]  /*8780*/  @P0 STG.E.U16 desc[UR58][R6.64+0x2], R137 ;  /* 0x0000028906000986 */ /* 0x0001e2000c10153a */
[----:B------:R-:W-:Y:S01]  /*8790*/  ISETP.GT.AND P0, PT, R8, 0x9, PT ;  /* 0x000000090800780c */ /* 0x000fe20003f04270 */
[-C--:B------:R-:W-:Y:S01]  /*87a0*/  FMUL R130, R130, R23.reuse ;  /* 0x0000001782827220 */ /* 0x080fe20000400000 */
[----:B------:R-:W-:Y:S01]  /*87b0*/  F2FP.BF16.F32.PACK_AB R140, RZ, R140 ;  /* 0x0000008cff8c723e */ /* 0x000fe200000010ff */
[----:B------:R-:W-:Y:S01]  /*87c0*/  @P1 STG.E.U16 desc[UR58][R4.64], R138 ;  /* 0x0000008a04001986 */ /* 0x000fe2000c10153a */
[----:B------:R-:W-:Y:S01]  /*87d0*/  ISETP.GT.AND P4, PT, R3, RZ, P0 ;  /* 0x000000ff0300720c */ /* 0x000fe20000784270 */
[----:B------:R-:W-:Y:S01]  /*87e0*/  FMUL R131, R131, R23 ;  /* 0x0000001783837220 */ /* 0x000fe20000400000 */
[----:B------:R-:W-:Y:S01]  /*87f0*/  ISETP.GT.AND P1, PT, R8, 0x10, PT ;  /* 0x000000100800780c */ /* 0x000fe20003f24270 */
[----:B------:R-:W-:Y:S01]  /*8800*/  @P3 STG.E.U16 desc[UR58][R4.64+0x2], R139 ;  /* 0x0000028b04003986 */ /* 0x000fe2000c10153a */
[----:B------:R-:W-:Y:S01]  /*8810*/  F2FP.BF16.F32.PACK_AB R141, RZ, R141 ;  /* 0x0000008dff8d723e */ /* 0x000fe200000010ff */
[-C--:B------:R-:W-:Y:S01]  /*8820*/  FMUL R132, R132, R23.reuse ;  /* 0x0000001784847220 */ /* 0x080fe20000400000 */
[C---:B------:R-:W-:Y:S01]  /*8830*/  ISETP.GT.AND P2, PT, R3.reuse, 0x8, P2 ;  /* 0x000000080300780c */ /* 0x040fe20001744270 */
[--C-:B0-----:R-:W-:Y:S01]  /*8840*/  @P5 IMAD.MOV.U32 R6, RZ, RZ, R10.reuse ;  /* 0x000000ffff065224 */ /* 0x101fe200078e000a */
[----:B------:R-:W-:Y:S01]  /*8850*/  ISETP.GT.AND P3, PT, R3, 0x8, P0 ;  /* 0x000000080300780c */ /* 0x000fe20000764270 */
[--C-:B------:R-:W-:Y:S01]  /*8860*/  @P5 IMAD.MOV.U32 R7, RZ, RZ, R11.reuse ;  /* 0x000000ffff075224 */ /* 0x100fe200078e000b */
[----:B------:R-:W-:Y:S01]  /*8870*/  ISETP.GT.AND P0, PT, R8, 0x11, PT ;  /* 0x000000110800780c */ /* 0x000fe20003f04270 */
[-C--:B------:R-:W-:Y:S01]  /*8880*/  FMUL R133, R133, R23.reuse ;  /* 0x0000001785857220 */ /* 0x080fe20000400000 */
[----:B------:R-:W-:Y:S01]  /*8890*/  F2FP.BF16.F32.PACK_AB R142, RZ, R142 ;  /* 0x0000008eff8e723e */ /* 0x000fe200000010ff */
[-C--:B------:R-:W-:Y:S01]  /*88a0*/  FMUL R134, R134, R23.reuse ;  /* 0x0000001786867220 */ /* 0x080fe20000400000 */
[----:B------:R0:W-:Y:S01]  /*88b0*/  @P5 STG.E.U16 desc[UR58][R6.64+0x10], R140 ;  /* 0x0000108c06005986 */ /* 0x0001e2000c10153a */
[----:B------:R-:W-:Y:S01]  /*88c0*/  ISETP.GT.AND P5, PT, R3, RZ, P1 ;  /* 0x000000ff0300720c */ /* 0x000fe20000fa4270 */
[----:B------:R-:W-:Y:S01]  /*88d0*/  FMUL R135, R135, R23 ;  /* 0x0000001787877220 */ /* 0x000fe20000400000 */
[----:B------:R-:W-:Y:S01]  /*88e0*/  F2FP.BF16.F32.PACK_AB R143, RZ, R143 ;  /* 0x0000008fff8f723e */ /* 0x000fe200000010ff */
[-C--:B------:R-:W-:Y:S01]  /*88f0*/  FMUL R120, R120, R23.reuse ;  /* 0x0000001778787220 */ /* 0x080fe20000400000 */
[----:B------:R-:W-:Y:S01]  /*8900*/  F2FP.BF16.F32.PACK_AB R128, RZ, R128 ;  /* 0x00000080ff80723e */ /* 0x000fe200000010ff */
[----:B------:R-:W-:Y:S01]  /*8910*/  FMUL R121, R121, R23 ;  /* 0x0000001779797220 */ /* 0x000fe20000400000 */
[----:B------:R-:W-:Y:S01]  /*8920*/  F2FP.BF16.F32.PACK_AB R129, RZ, R129 ;  /* 0x00000081ff81723e */ /* 0x000fe200000010ff */
[-C--:B------:R-:W-:Y:S01]  /*8930*/  FMUL R122, R122, R23.reuse ;  /* 0x000000177a7a7220 */ /* 0x080fe20000400000 */
[----:B------:R-:W-:Y:S01]  /*8940*/  ISETP.GT.AND P1, PT, R3, 0x8, P1 ;  /* 0x000000080300780c */ /* 0x000fe20000f24270 */
[----:B------:R-:W-:Y:S01]  /*8950*/  FMUL R123, R123, R23 ;  /* 0x000000177b7b7220 */ /* 0x000fe20000400000 */
[----:B------:R-:W-:Y:S01]  /*8960*/  F2FP.BF16.F32.PACK_AB R130, RZ, R130 ;  /* 0x00000082ff82723e */ /* 0x000fe200000010ff */
[--C-:B0-----:R-:W-:Y:S01]  /*8970*/  @P4 IMAD.MOV.U32 R6, RZ, RZ, R10.reuse ;  /* 0x000000ffff064224 */ /* 0x101fe200078e000a */
[----:B------:R-:W-:Y:S01]  /*8980*/  F2FP.BF16.F32.PACK_AB R131, RZ, R131 ;  /* 0x00000083ff83723e */ /* 0x000fe200000010ff */
[--C-:B------:R-:W-:Y:S01]  /*8990*/  @P4 IMAD.MOV.U32 R7, RZ, RZ, R11.reuse ;  /* 0x000000ffff074224 */ /* 0x100fe200078e000b */
[----:B------:R-:W-:Y:S01]  /*89a0*/  F2FP.BF16.F32.PACK_AB R132, RZ, R132 ;  /* 0x00000084ff84723e */ /* 0x000fe200000010ff */
[----:B------:R-:W-:Y:S01]  /*89b0*/  FMUL R124, R124, R23 ;  /* 0x000000177c7c7220 */ /* 0x000fe20000400000 */
[----:B------:R-:W-:Y:S01]  /*89c0*/  F2FP.BF16.F32.PACK_AB R133, RZ, R133 ;  /* 0x00000085ff85723e */ /* 0x000fe200000010ff */
[-C--:B------:R-:W-:Y:S01]  /*89d0*/  FMUL R125, R125, R23.reuse ;  /* 0x000000177d7d7220 */ /* 0x080fe20000400000 */
[----:B------:R0:W-:Y:S01]  /*89e0*/  @P4 STG.E.U16 desc[UR58][R6.64+0x12], R141 ;  /* 0x0000128d06004986 */ /* 0x0001e2000c10153a */
[----:B------:R-:W-:Y:S01]  /*89f0*/  ISETP.GT.AND P4, PT, R3, RZ, P0 ;  /* 0x000000ff0300720c */ /* 0x000fe20000784270 */
[-C--:B------:R-:W-:Y:S01]  /*8a00*/  FMUL R126, R126, R23.reuse ;  /* 0x000000177e7e7220 */ /* 0x080fe20000400000 */
[----:B------:R-:W-:Y:S01]  /*8a10*/  F2FP.BF16.F32.PACK_AB R134, RZ, R134 ;  /* 0x00000086ff86723e */ /* 0x000fe200000010ff */
[----:B------:R-:W-:Y:S01]  /*8a20*/  @P2 STG.E.U16 desc[UR58][R4.64+0x10], R142 ;  /* 0x0000108e04002986 */ /* 0x000fe2000c10153a */
[----:B------:R-:W-:Y:S01]  /*8a30*/  ISETP.GT.AND P2, PT, R8, 0x18, PT ;  /* 0x000000180800780c */ /* 0x000fe20003f44270 */
[----:B------:R-:W-:Y:S01]  /*8a40*/  FMUL R127, R127, R23 ;  /* 0x000000177f7f7220 */ /* 0x000fe20000400000 */
[----:B------:R-:W-:Y:S01]  /*8a50*/  F2FP.BF16.F32.PACK_AB R135, RZ, R135 ;  /* 0x00000087ff87723e */ /* 0x000fe200000010ff */
[----:B------:R-:W-:Y:S01]  /*8a60*/  @P3 STG.E.U16 desc[UR58][R4.64+0x12], R143 ;  /* 0x0000128f04003986 */ /* 0x000fe2000c10153a */
[----:B------:R-:W-:Y:S01]  /*8a70*/  ISETP.GT.AND P3, PT, R3, 0x8, P0 ;  /* 0x000000080300780c */ /* 0x000fe20000764270 */
[----:B------:R-:W-:Y:S01]  /*8a80*/  FMUL R112, R112, R23 ;  /* 0x0000001770707220 */ /* 0x000fe20000400000 */
[----:B------:R-:W-:Y:S01]  /*8a90*/  ISETP.GT.AND P0, PT, R8, 0x19, PT ;  /* 0x000000190800780c */ /* 0x000fe20003f04270 */
[--C-:B0-----:R-:W-:Y:S01]  /*8aa0*/  @P5 IMAD.MOV.U32 R6, RZ, RZ, R10.reuse ;  /* 0x000000ffff065224 */ /* 0x101fe200078e000a */
[----:B------:R-:W-:Y:S01]  /*8ab0*/  F2FP.BF16.F32.PACK_AB R120, RZ, R120 ;  /* 0x00000078ff78723e */ /* 0x000fe200000010ff */
[--C-:B------:R-:W-:Y:S01]  /*8ac0*/  @P5 IMAD.MOV.U32 R7, RZ, RZ, R11.reuse ;  /* 0x000000ffff075224 */ /* 0x100fe200078e000b */
[----:B------:R-:W-:Y:S01]  /*8ad0*/  F2FP.BF16.F32.PACK_AB R121, RZ, R121 ;  /* 0x00000079ff79723e */ /* 0x000fe200000010ff */
        /* <DEDUP_REMOVED lines=12> */
[----:B------:R-:W-:Y:S01]  /*8ba0*/  F2FP.BF16.F32.PACK_AB R126, RZ, R126 ;  /* 0x0000007eff7e723e */ /* 0x000fe200000010ff */
[----:B------:R-:W-:Y:S01]  /*8bb0*/  FMUL R119, R119, R23 ;  /* 0x0000001777777220 */ /* 0x000fe20000400000 */
[----:B------:R-:W-:Y:S01]  /*8bc0*/  F2FP.BF16.F32.PACK_AB R127, RZ, R127 ;  /* 0x0000007fff7f723e */ /* 0x000fe200000010ff */
        /* <DEDUP_REMOVED lines=8> */
[C---:B------:R-:W-:Y:S01]  /*8c50*/  ISETP.GT.AND P4, PT, R3.reuse, RZ, P0 ;  /* 0x000000ff0300720c */ /* 0x040fe20000784270 */
[----:B------:R-:W-:Y:S01]  /*8c60*/  FMUL R106, R106, R23 ;  /* 0x000000176a6a7220 */ /* 0x000fe20000400000 */
[----:B------:R-:W-:Y:S01]  /*8c70*/  F2FP.BF16.F32.PACK_AB R115, RZ, R115 ;  /* 0x00000073ff73723e */ /* 0x000fe200000010ff */
[----:B------:R-:W-:Y:S01]  /*8c80*/  @P1 STG.E.U16 desc[UR58][R4.64+0x20], R130 ;  /* 0x0000208204001986 */ /* 0x000fe2000c10153a */
[----:B------:R-:W-:Y:S01]  /*8c90*/  ISETP.GT.AND P1, PT, R3, 0x8, P2 ;  /* 0x000000080300780c */ /* 0x000fe20001724270 */
[-C--:B------:R-:W-:Y:S01]  /*8ca0*/  FMUL R107, R107, R23.reuse ;  /* 0x000000176b6b7220 */ /* 0x080fe20000400000 */
[----:B------:R-:W-:Y:S01]  /*8cb0*/  ISETP.GT.AND P2, PT, R8, 0x20, PT ;  /* 0x000000200800780c */ /* 0x000fe20003f44270 */
        /* <DEDUP_REMOVED lines=251> */
[----:B0-----:R-:W-:Y:S01]  /*9c70*/  @P4 IMAD.MOV.U32 R6, RZ, RZ, R10 ;  /* 0x000000ffff064224 */ /* 0x001fe200078e000a */
[----:B------:R-:W-:Y:S01]  /*9c80*/  F2FP.BF16.F32.PACK_AB R36, RZ, R36 ;  /* 0x00000024ff24723e */ /* 0x000fe200000010ff */
[----:B------:R-:W-:Y:S01]  /*9c90*/  @P4 IMAD.MOV.U32 R7, RZ, RZ, R11 ;  /* 0x000000ffff074224 */ /* 0x000fe200078e000b */
        /* <DEDUP_REMOVED lines=10> */
[----:B------:R-:W-:Y:S01]  /*9d40*/  FMUL R31, R31, R23 ;  /* 0x000000171f1f7220 */ /* 0x000fe20000400000 */
[----:B------:R-:W-:Y:S01]  /*9d50*/  ISETP.GT.AND P2, PT, R8, 0x58, PT ;  /* 0x000000580800780c */ /* 0x000fe20003f44270 */
[----:B------:R-:W-:Y:S01]  /*9d60*/  @P3 STG.E.U16 desc[UR58][R4.64+0x92], R111 ;  /* 0x0000926f04003986 */ /* 0x000fe2000c10153a */
[----:B------:R-:W-:-:S02]  /*9d70*/  ISETP.GT.AND P3, PT, R3, 0x8, P0 ;  /* 0x000000080300780c */ /* 0x000fc40000764270 */
[----:B------:R-:W-:Y:S01]  /*9d80*/  ISETP.GT.AND P0, PT, R8, 0x59, PT ;  /* 0x000000590800780c */ /* 0x000fe20003f04270 */
[----:B0-----:R-:W-:Y:S01]  /*9d90*/  @P5 IMAD.MOV.U32 R6, RZ, RZ, R10 ;  /* 0x000000ffff065224 */ /* 0x001fe200078e000a */
[----:B------:R-:W-:Y:S01]  /*9da0*/  F2FP.BF16.F32.PACK_AB R24, RZ, R24 ;  /* 0x00000018ff18723e */ /* 0x000fe200000010ff */
[----:B------:R-:W-:Y:S01]  /*9db0*/  @P5 IMAD.MOV.U32 R7, RZ, RZ, R11 ;  /* 0x000000ffff075224 */ /* 0x000fe200078e000b */
[----:B------:R-:W-:Y:S02]  /*9dc0*/  F2FP.BF16.F32.PACK_AB R25, RZ, R25 ;  /* 0x00000019ff19723e */ /* 0x000fe400000010ff */
[----:B------:R-:W-:Y:S02]  /*9dd0*/  F2FP.BF16.F32.PACK_AB R26, RZ, R26 ;  /* 0x0000001aff1a723e */ /* 0x000fe400000010ff */
[----:B------:R0:W-:Y:S01]  /*9de0*/  @P5 STG.E.U16 desc[UR58][R6.64+0xa0], R96 ;  /* 0x0000a06006005986 */ /* 0x0001e2000c10153a */
[----:B------:R-:W-:Y:S02]  /*9df0*/  ISETP.GT.AND P5, PT, R3, RZ, P2 ;  /* 0x000000ff0300720c */ /* 0x000fe400017a4270 */
[----:B------:R-:W-:-:S02]  /*9e00*/  F2FP.BF16.F32.PACK_AB R27, RZ, R27 ;  /* 0x0000001bff1b723e */ /* 0x000fc400000010ff */
[----:B------:R-:W-:Y:S02]  /*9e10*/  F2FP.BF16.F32.PACK_AB R28, RZ, R28 ;  /* 0x0000001cff1c723e */ /* 0x000fe400000010ff */
[----:B------:R-:W-:Y:S02]  /*9e20*/  F2FP.BF16.F32.PACK_AB R29, RZ, R29 ;  /* 0x0000001dff1d723e */ /* 0x000fe400000010ff */
[----:B------:R-:W-:Y:S02]  /*9e30*/  F2FP.BF16.F32.PACK_AB R30, RZ, R30 ;  /* 0x0000001eff1e723e */ /* 0x000fe400000010ff */
[----:B------:R-:W-:Y:S01]  /*9e40*/  F2FP.BF16.F32.PACK_AB R31, RZ, R31 ;  /* 0x0000001fff1f723e */ /* 0x000fe200000010ff */
[----:B0-----:R-:W-:Y:S02]  /*9e50*/  @P4 IMAD.MOV.U32 R6, RZ, RZ, R10 ;  /* 0x000000ffff064224 */ /* 0x001fe400078e000a */
[----:B------:R-:W-:-:S05]  /*9e60*/  @P4 IMAD.MOV.U32 R7, RZ, RZ, R11 ;  /* 0x000000ffff074224 */ /* 0x000fca00078e000b */
[----:B------:R0:W-:Y:S01]  /*9e70*/  @P4 STG.E.U16 desc[UR58][R6.64+0xa2], R97 ;  /* 0x0000a26106004986 */ /* 0x0001e2000c10153a */
[----:B------:R-:W-:-:S03]  /*9e80*/  ISETP.GT.AND P4, PT, R3, RZ, P0 ;  /* 0x000000ff0300720c */ /* 0x000fc60000784270 */
[----:B------:R-:W-:Y:S01]  /*9e90*/  @P1 STG.E.U16 desc[UR58][R4.64+0xa0], R98 ;  /* 0x0000a06204001986 */ /* 0x000fe2000c10153a */
[C---:B------:R-:W-:Y:S02]  /*9ea0*/  ISETP.GT.AND P1, PT, R3.reuse, 0x8, P2 ;  /* 0x000000080300780c */ /* 0x040fe40001724270 */
[C---:B------:R-:W-:Y:S01]  /*9eb0*/  ISETP.GT.AND P2, PT, R8.reuse, 0x60, PT ;  /* 0x000000600800780c */ /* 0x040fe20003f44270 */
[----:B------:R-:W-:Y:S01]  /*9ec0*/  @P3 STG.E.U16 desc[UR58][R4.64+0xa2], R99 ;  /* 0x0000a26304003986 */ /* 0x000fe2000c10153a */
[----:B------:R-:W-:Y:S02]  /*9ed0*/  ISETP.GT.AND P3, PT, R3, 0x8, P0 ;  /* 0x000000080300780c */ /* 0x000fe40000764270 */
[----:B------:R-:W-:Y:S01]  /*9ee0*/  ISETP.GT.AND P0, PT, R8, 0x61, PT ;  /* 0x000000610800780c */ /* 0x000fe20003f04270 */
[----:B0-----:R-:W-:Y:S02]  /*9ef0*/  @P5 IMAD.MOV.U32 R6, RZ, RZ, R10 ;  /* 0x000000ffff065224 */ /* 0x001fe400078e000a */
[----:B------:R-:W-:-:S05]  /*9f00*/  @P5 IMAD.MOV.U32 R7, RZ, RZ, R11 ;  /* 0x000000ffff075224 */ /* 0x000fca00078e000b */
[----:B------:R0:W-:Y:S01]  /*9f10*/  @P5 STG.E.U16 desc[UR58][R6.64+0xb0], R100 ;  /* 0x0000b06406005986 */ /* 0x0001e2000c10153a */
[----:B------:R-:W-:Y:S01]  /*9f20*/  ISETP.GT.AND P5, PT, R3, RZ, P2 ;  /* 0x000000ff0300720c */ /* 0x000fe200017a4270 */
        /* <DEDUP_REMOVED lines=181> */
[C---:B------:R-:W-:Y:S02]  /*aa80*/  ISETP.GT.AND P5, PT, R3.reuse, RZ, P2 ;  /* 0x000000ff0300720c */ /* 0x040fe400017a4270 */
[----:B------:R-:W-:Y:S01]  /*aa90*/  ISETP.GT.AND P2, PT, R3, 0x8, P2 ;  /* 0x000000080300780c */ /* 0x000fe20001744270 */
[----:B0-----:R-:W-:Y:S02]  /*aaa0*/  @P4 IMAD.MOV.U32 R6, RZ, RZ, R10 ;  /* 0x000000ffff064224 */ /* 0x001fe400078e000a */
[----:B------:R-:W-:-:S05]  /*aab0*/  @P4 IMAD.MOV.U32 R7, RZ, RZ, R11 ;  /* 0x000000ffff074224 */ /* 0x000fca00078e000b */
[----:B------:R0:W-:Y:S01]  /*aac0*/  @P4 STG.E.U16 desc[UR58][R6.64+0x182], R41 ;  /* 0x0001822906004986 */ /* 0x0001e2000c10153a */
[C---:B------:R-:W-:Y:S02]  /*aad0*/  ISETP.GT.AND P4, PT, R3.reuse, RZ, P0 ;  /* 0x000000ff0300720c */ /* 0x040fe40000784270 */
[----:B------:R-:W-:Y:S01]  /*aae0*/  ISETP.GT.AND P0, PT, R3, 0x8, P0 ;  /* 0x000000080300780c */ /* 0x000fe20000704270 */
[----:B------:R-:W-:Y:S01]  /*aaf0*/  @P1 STG.E.U16 desc[UR58][R4.64+0x180], R42 ;  /* 0x0001802a04001986 */ /* 0x000fe2000c10153a */
[----:B------:R-:W-:-:S03]  /*ab00*/  ISETP.GT.AND P1, PT, R8, 0xd1, PT ;  /* 0x000000d10800780c */ /* 0x000fc60003f24270 */
[----:B------:R-:W-:Y:S01]  /*ab10*/  @P3 STG.E.U16 desc[UR58][R4.64+0x182], R43 ;  /* 0x0001822b04003986 */ /* 0x000fe2000c10153a */
        /* <DEDUP_REMOVED lines=9> */
[----:B------:R-:W-:Y:S04]  /*abb0*/  @P2 STG.E.U16 desc[UR58][R4.64+0x190], R46 ;  /* 0x0001902e04002986 */ /* 0x000fe8000c10153a */
[----:B------:R-:W-:Y:S01]  /*abc0*/  @P0 STG.E.U16 desc[UR58][R4.64+0x192], R47 ;  /* 0x0001922f04000986 */ /* 0x000fe2000c10153a */
[----:B------:R-:W-:Y:S01]  /*abd0*/  ISETP.GT.AND P0, PT, R3, 0x8, P3 ;  /* 0x000000080300780c */ /* 0x000fe20001f04270 */
[----:B0-----:R-:W-:Y:S02]  /*abe0*/  @P5 IMAD.MOV.U32 R6, RZ, RZ, R10 ;  /* 0x000000ffff065224 */ /* 0x001fe400078e000a */
[----:B------:R-:W-:-:S05]  /*abf0*/  @P5 IMAD.MOV.U32 R7, RZ, RZ, R11 ;  /* 0x000000ffff075224 */ /* 0x000fca00078e000b */
[----:B------:R0:W-:Y:S01]  /*ac00*/  @P5 STG.E.U16 desc[UR58][R6.64+0x1a0], R32 ;  /* 0x0001a02006005986 */ /* 0x0001e2000c10153a */
[----:B------:R-:W-:Y:S02]  /*ac10*/  ISETP.GT.AND P5, PT, R3, 0x8, P1 ;  /* 0x000000080300780c */ /* 0x000fe40000fa4270 */
[----:B------:R-:W-:-:S04]  /*ac20*/  ISETP.GT.AND P1, PT, R8, 0xd9, PT ;  /* 0x000000d90800780c */ /* 0x000fc80003f24270 */
[----:B------:R-:W-:Y:S01]  /*ac30*/  ISETP.GT.AND P3, PT, R3, RZ, P1 ;  /* 0x000000ff0300720c */ /* 0x000fe20000f64270 */
[----:B0-----:R-:W-:Y:S02]  /*ac40*/  @P4 IMAD.MOV.U32 R6, RZ, RZ, R10 ;  /* 0x000000ffff064224 */ /* 0x001fe400078e000a */
[----:B------:R-:W-:-:S05]  /*ac50*/  @P4 IMAD.MOV.U32 R7, RZ, RZ, R11 ;  /* 0x000000ffff074224 */ /* 0x000fca00078e000b */
[----:B------:R0:W-:Y:S01]  /*ac60*/  @P4 STG.E.U16 desc[UR58][R6.64+0x1a2], R33 ;  /* 0x0001a22106004986 */ /* 0x0001e2000c10153a */
[----:B------:R-:W-:-:S03]  /*ac70*/  ISETP.GT.AND P4, PT, R8, 0xd8, PT ;  /* 0x000000d80800780c */ /* 0x000fc60003f84270 */
[----:B------:R-:W-:Y:S01]  /*ac80*/  @P0 STG.E.U16 desc[UR58][R4.64+0x1a0], R34 ;  /* 0x0001a02204000986 */ /* 0x000fe2000c10153a */
[C---:B------:R-:W-:Y:S02]  /*ac90*/  ISETP.GT.AND P2, PT, R3.reuse, RZ, P4 ;  /* 0x000000ff0300720c */ /* 0x040fe40002744270 */
[C---:B------:R-:W-:Y:S01]  /*aca0*/  ISETP.GT.AND P4, PT, R3.reuse, 0x8, P4 ;  /* 0x000000080300780c */ /* 0x040fe20002784270 */
[----:B------:R-:W-:Y:S01]  /*acb0*/  @P5 STG.E.U16 desc[UR58][R4.64+0x1a2], R35 ;  /* 0x0001a22304005986 */ /* 0x000fe2000c10153a */
[----:B------:R-:W-:Y:S02]  /*acc0*/  ISETP.GT.AND P5, PT, R3, 0x8, P1 ;  /* 0x000000080300780c */ /* 0x000fe40000fa4270 */
[C---:B------:R-:W-:Y:S02]  /*acd0*/  ISETP.GT.AND P0, PT, R8.reuse, 0xe1, PT ;  /* 0x000000e10800780c */ /* 0x040fe40003f04270 */
[----:B------:R-:W-:-:S05]  /*ace0*/  ISETP.GT.AND P1, PT, R8, 0xe9, PT ;  /* 0x000000e90800780c */ /* 0x000fca0003f24270 */
[----:B0-----:R-:W-:Y:S02]  /*acf0*/  @P2 IMAD.MOV.U32 R6, RZ, RZ, R10 ;  /* 0x000000ffff062224 */ /* 0x001fe400078e000a */
[----:B------:R-:W-:-:S05]  /*ad00*/  @P2 IMAD.MOV.U32 R7, RZ, RZ, R11 ;  /* 0x000000ffff072224 */ /* 0x000fca00078e000b */
[----:B------:R0:W-:Y:S01]  /*ad10*/  @P2 STG.E.U16 desc[UR58][R6.64+0x1b0], R36 ;  /* 0x0001b02406002986 */ /* 0x0001e2000c10153a */
[----:B------:R-:W-:Y:S01]  /*ad20*/  ISETP.GT.AND P2, PT, R8, 0xe8, PT ;  /* 0x000000e80800780c */ /* 0x000fe20003f44270 */
        /* <DEDUP_REMOVED lines=8> */
[C---:B------:R-:W-:Y:S02]  /*adb0*/  ISETP.GT.AND P5, PT, R3.reuse, RZ, P0 ;  /* 0x000000ff0300720c */ /* 0x040fe400007a4270 */
[----:B------:R-:W-:-:S07]  /*adc0*/  ISETP.GT.AND P0, PT, R3, 0x8, P0 ;  /* 0x000000080300780c */ /* 0x000fce0000704270 */
        /* <DEDUP_REMOVED lines=10> */
[----:B------:R-:W-:Y:S04]  /*ae70*/  @P3 STG.E.U16 desc[UR58][R4.64+0x1c0], R26 ;  /* 0x0001c01a04003986 */ /* 0x000fe8000c10153a */
[----:B------:R-:W-:Y:S06]  /*ae80*/  @P0 STG.E.U16 desc[UR58][R4.64+0x1c2], R27 ;  /* 0x0001c21b04000986 */ /* 0x000fec000c10153a */
[----:B0-----:R-:W-:-:S02]  /*ae90*/  @P5 IMAD.MOV.U32 R6, RZ, RZ, R10 ;  /* 0x000000ffff065224 */ /* 0x001fc400078e000a */
[----:B------:R-:W-:-:S05]  /*aea0*/  @P5 IMAD.MOV.U32 R7, RZ, RZ, R11 ;  /* 0x000000ffff075224 */ /* 0x000fca00078e000b */
[----:B------:R0:W-:Y:S04]  /*aeb0*/  @P5 STG.E.U16 desc[UR58][R6.64+0x1d0], R28 ;  /* 0x0001d01c06005986 */ /* 0x0001e8000c10153a */
[----:B------:R1:W-:Y:S04]  /*aec0*/  @P4 STG.E.U16 desc[UR58][R10.64+0x1d2], R29 ;  /* 0x0001d21d0a004986 */ /* 0x0003e8000c10153a */
[----:B------:R1:W-:Y:S01]  /*aed0*/  @P2 STG.E.U16 desc[UR58][R4.64+0x1d0], R30 ;  /* 0x0001d01e04002986 */ /* 0x0003e2000c10153a */
[----:B0-----:R-:W-:Y:S02]  /*aee0*/  @P1 IMAD.MOV.U32 R6, RZ, RZ, R4 ;  /* 0x000000ffff061224 */ /* 0x001fe400078e0004 */
[----:B------:R-:W-:-:S05]  /*aef0*/  @P1 IMAD.MOV.U32 R7, RZ, RZ, R5 ;  /* 0x000000ffff071224 */ /* 0x000fca00078e0005 */
[----:B------:R1:W-:Y:S02]  /*af00*/  @P1 STG.E.U16 desc[UR58][R6.64+0x1d2], R31 ;  /* 0x0001d21f06001986 */ /* 0x0003e4000c10153a */
.L_x_267:
[----:B------:R-:W-:Y:S05]  /*af10*/  BSYNC B0 ;  /* 0x0000000000007941 */ /* 0x000fea0003800000 */
.L_x_29:
[----:B------:R-:W-:Y:S01]  /*af20*/  ULDC UR4, c[0x0][0xc] ;  /* 0x0000030000047ab9 */ /* 0x000fe20000000800 */
[----:B------:R-:W-:Y:S01]  /*af30*/  ULDC UR5, c[0x0][0x10] ;  /* 0x0000040000057ab9 */ /* 0x000fe20000000800 */
[----:B------:R-:W0:Y:S01]  /*af40*/  LDC R3, c[0x0][0x14] ;  /* 0x00000500ff037b82 */ /* 0x000e220000000800 */
[----:B------:R-:W-:Y:S01]  /*af50*/  UIMAD.WIDE.U32 UR4, UR4, UR5, URZ ;  /* 0x00000005040472a5 */ /* 0x000fe2000f8e003f */
[----:B------:R-:W-:Y:S02]  /*af60*/  IMAD.MOV.U32 R148, RZ, RZ, -0x1 ;  /* 0xffffffffff947424 */ /* 0x000fe400078e00ff */
[----:B------:R-:W-:-:S03]  /*af70*/  IMAD.MOV.U32 R147, RZ, RZ, -0x1 ;  /* 0xffffffffff937424 */ /* 0x000fc600078e00ff */
[----:B0-----:R-:W-:-:S04]  /*af80*/  IMAD.WIDE.U32 R16, R3, UR4, R16 ;  /* 0x0000000403107c25 */ /* 0x001fc8000f8e0010 */
[----:B------:R-:W-:Y:S01]  /*af90*/  IMAD R3, R3, UR5, RZ ;  /* 0x0000000503037c24 */ /* 0x000fe2000f8e02ff */
[----:B------:R-:W-:Y:S02]  /*afa0*/  ULDC.64 UR4, c[0x0][0x650] ;  /* 0x0001940000047ab9 */ /* 0x000fe40000000a00 */
[----:B------:R-:W-:Y:S01]  /*afb0*/  ISETP.GE.U32.AND P0, PT, R16, UR4, PT ;  /* 0x0000000410007c0c */ /* 0x000fe2000bf06070 */
[--C-:B------:R-:W-:Y:S01]  /*afc0*/  IMAD.IADD R17, R17, 0x1, R3.reuse ;  /* 0x0000000111117824 */ /* 0x100fe200078e0203 */
[----:B------:R-:W-:-:S04]  /*afd0*/  PRMT R3, RZ, 0x7610, R3 ;  /* 0x00007610ff037816 */ /* 0x000fc80000000003 */
[----:B------:R-:W-:-:S13]  /*afe0*/  ISETP.GE.U32.AND.EX P0, PT, R17, UR5, PT, P0 ;  /* 0x0000000511007c0c */ /* 0x000fda000bf06100 */
[----:B------:R-:W-:Y:S05]  /*aff0*/  @P0 BRA `(.L_x_268) ;  /* 0x0000000400640947 */ /* 0x000fea0003800000 */
[----:B-1----:R-:W0:Y:S01]  /*b000*/  S2R R12, SR_CTAID.X ;  /* 0x00000000000c7919 */ /* 0x002e220000002500 */
[----:B------:R-:W1:Y:S01]  /*b010*/  LDC.64 R10, c[0x0][0x628] ;  /* 0x00018a00ff0a7b82 */ /* 0x000e620000000a00 */
[----:B------:R-:W-:Y:S01]  /*b020*/  ULDC UR4, c[0x0][0x150] ;  /* 0x0000540000047ab9 */ /* 0x000fe20000000800 */
[----:B------:R-:W-:Y:S01]  /*b030*/  IMAD.MOV.U32 R8, RZ, RZ, R16 ;  /* 0x000000ffff087224 */ /* 0x000fe200078e0010 */
[----:B------:R-:W0:Y:S01]  /*b040*/  S2R R24, SR_CTAID.Y ;  /* 0x0000000000187919 */ /* 0x000e220000002600 */
[----:B------:R-:W-:-:S04]  /*b050*/  IMAD.MOV.U32 R9, RZ, RZ, R17 ;  /* 0x000000ffff097224 */ /* 0x000fc800078e0011 */
[----:B------:R-:W2:Y:S08]  /*b060*/  LDC R21, c[0x0][0x144] ;  /* 0x00005100ff157b82 */ /* 0x000eb00000000800 */
[----:B------:R-:W2:Y:S08]  /*b070*/  LDC R0, c[0x0][0x630] ;  /* 0x00018c00ff007b82 */ /* 0x000eb00000000800 */
[----:B------:R-:W2:Y:S01]  /*b080*/  LDC.64 R14, c[0x0][0x620] ;  /* 0x00018800ff0e7b82 */ /* 0x000ea20000000a00 */
[----:B-1----:R-:W-:-:S04]  /*b090*/  ISETP.NE.U32.AND P0, PT, R10, RZ, PT ;  /* 0x000000ff0a00720c */ /* 0x002fc80003f05070 */
[----:B------:R-:W-:Y:S02]  /*b0a0*/  ISETP.NE.AND.EX P0, PT, R11, RZ, PT, P0 ;  /* 0x000000ff0b00720c */ /* 0x000fe40003f05300 */
[----:B0-----:R-:W-:-:S05]  /*b0b0*/  I2FP.F32.U32 R3, R12 ;  /* 0x0000000c00037245 */ /* 0x001fca0000201000 */
[----:B------:R-:W-:-:S04]  /*b0c0*/  FMUL R3, R3, UR4 ;  /* 0x0000000403037c20 */ /* 0x000fc80008400000 */
[----:B------:R0:W1:Y:S02]  /*b0d0*/  F2I.U32.TRUNC.NTZ R20, R3 ;  /* 0x0000000300147305 */ /* 0x000064000020f000 */
[----:B------:R-:W-:Y:S05]  /*b0e0*/  @!P0 BRA `(.L_x_269) ;  /* 0x0000000000288947 */ /* 0x000fea0003800000 */
[----:B0-----:R-:W0:Y:S02]  /*b0f0*/  LDC R3, c[0x0][0x634] ;  /* 0x00018d00ff037b82 */ /* 0x001e240000000800 */
[----:B0-----:R-:W-:-:S05]  /*b100*/  IADD3 R3, P0, R16, R3, RZ ;  /* 0x0000000310037210 */ /* 0x001fca0007f1e0ff */
[----:B------:R-:W-:-:S04]  /*b110*/  IMAD.X R13, RZ, RZ, R17, P0 ;  /* 0x000000ffff0d7224 */ /* 0x000fc800000e0611 */
[----:B--234-:R-:W-:-:S04]  /*b120*/  IMAD.WIDE.U32 R4, R13, R10, RZ ;  /* 0x0000000a0d047225 */ /* 0x01cfc800078e00ff */
[----:B------:R-:W-:-:S04]  /*b130*/  IMAD.WIDE.U32 R6, P0, R3, R11, R4 ;  /* 0x0000000b03067225 */ /* 0x000fc80007800004 */
[----:B------:R-:W-:-:S04]  /*b140*/  IMAD.WIDE.U32 R4, R3, R10, RZ ;  /* 0x0000000a03047225 */ /* 0x000fc800078e00ff */
[----:B------:R-:W-:Y:S01]  /*b150*/  IMAD.X R9, RZ, RZ, RZ, P0 ;  /* 0x000000ffff097224 */ /* 0x000fe200000e06ff */
[----:B------:R-:W-:Y:S01]  /*b160*/  IADD3 RZ, P0, R5, R6, RZ ;  /* 0x0000000605ff7210 */ /* 0x000fe20007f1e0ff */
[----:B------:R-:W-:-:S04]  /*b170*/  IMAD.MOV.U32 R8, RZ, RZ, R7 ;  /* 0x000000ffff087224 */ /* 0x000fc800078e0007 */
[----:B------:R-:W-:-:S08]  /*b180*/  IMAD.WIDE.U32.X R8, R13, R11, R8, P0 ;  /* 0x0000000b0d087225 */ /* 0x000fd000000e0408 */
.L_x_269:
[----:B------:R-:W3:Y:S01]  /*b190*/  LDC.64 R28, c[0x0][0x640] ;  /* 0x00019000ff1c7b82 */ /* 0x000ee20000000a00 */
[-CC-:B--2---:R-:W-:Y:S01]  /*b1a0*/  SHF.R.U64 R147, R8, R0.reuse, R9.reuse ;  /* 0x0000000008937219 */ /* 0x184fe20000001209 */
[----:B-1----:R-:W-:Y:S01]  /*b1b0*/  IMAD.MOV R20, RZ, RZ, -R20 ;  /* 0x000000ffff147224 */ /* 0x002fe200078e0a14 */
[----:B------:R-:W-:Y:S01]  /*b1c0*/  SHF.R.U32.HI R0, RZ, R0, R9 ;  /* 0x00000000ff007219 */ /* 0x000fe20000011609 */
[----:B------:R-:W-:Y:S01]  /*b1d0*/  ULDC UR4, c[0x0][0x154] ;  /* 0x0000550000047ab9 */ /* 0x000fe20000000800 */
[----:B0-----:R-:W-:Y:S01]  /*b1e0*/  IADD3 R3, P0, RZ, -R147, RZ ;  /* 0x80000093ff037210 */ /* 0x001fe20007f1e0ff */
[----:B------:R-:W-:Y:S02]  /*b1f0*/  IMAD R21, R21, R20, R12 ;  /* 0x0000001415157224 */ /* 0x000fe400078e020c */
[----:B------:R-:W0:Y:S01]  /*b200*/  LDC R6, c[0x0][0x618] ;  /* 0x00018600ff067b82 */ /* 0x000e220000000800 */
[----:B------:R-:W-:Y:S02]  /*b210*/  IMAD.MOV.U32 R7, RZ, RZ, 0x1 ;  /* 0x00000001ff077424 */ /* 0x000fe400078e00ff */
[----:B---34-:R-:W-:-:S04]  /*b220*/  IMAD.X R5, RZ, RZ, ~R0, P0 ;  /* 0x000000ffff057224 */ /* 0x018fc800000e0e00 */
[-C--:B------:R-:W-:Y:S01]  /*b230*/  IMAD R0, R5, R14.reuse, RZ ;  /* 0x0000000e05007224 */ /* 0x080fe200078e02ff */
[----:B------:R-:W1:Y:S01]  /*b240*/  LDC R8, c[0x0][0x608] ;  /* 0x00018200ff087b82 */ /* 0x000e620000000800 */
[----:B------:R-:W-:-:S04]  /*b250*/  IMAD.WIDE.U32 R4, R3, R14, R16 ;  /* 0x0000000e03047225 */ /* 0x000fc800078e0010 */
[----:B------:R-:W-:Y:S01]  /*b260*/  IMAD R3, R3, R15, R0 ;  /* 0x0000000f03037224 */ /* 0x000fe200078e0200 */
[----:B------:R-:W-:Y:S02]  /*b270*/  I2FP.F32.U32 R0, R24 ;  /* 0x0000001800007245 */ /* 0x000fe40000201000 */
[----:B------:R-:W2:Y:S01]  /*b280*/  LDC R26, c[0x0][0x658] ;  /* 0x00019600ff1a7b82 */ /* 0x000ea20000000800 */
[----:B------:R-:W-:Y:S01]  /*b290*/  IMAD.IADD R3, R5, 0x1, R3 ;  /* 0x0000000105037824 */ /* 0x000fe200078e0203 */
[----:B------:R-:W-:Y:S01]  /*b2a0*/  ISETP.NE.U32.AND P0, PT, R28, RZ, PT ;  /* 0x000000ff1c00720c */ /* 0x000fe20003f05070 */
[----:B------:R-:W-:Y:S01]  /*b2b0*/  FMUL R0, R0, UR4 ;  /* 0x0000000400007c20 */ /* 0x000fe20008400000 */
[----:B------:R-:W-:Y:S02]  /*b2c0*/  IMAD.MOV.U32 R5, RZ, RZ, -0x1 ;  /* 0xffffffffff057424 */ /* 0x000fe400078e00ff */
[----:B------:R-:W-:Y:S01]  /*b2d0*/  ISETP.NE.AND.EX P0, PT, R29, RZ, PT, P0 ;  /* 0x000000ff1d00720c */ /* 0x000fe20003f05300 */
[----:B------:R3:W4:Y:S01]  /*b2e0*/  F2I.U32.TRUNC.NTZ R13, R0 ;  /* 0x00000000000d7305 */ /* 0x000722000020f000 */
[----:B------:R-:W3:Y:S01]  /*b2f0*/  LDC R15, c[0x0][0x148] ;  /* 0x00005200ff0f7b82 */ /* 0x000ee20000000800 */
[----:B0-----:R-:W-:-:S02]  /*b300*/  SHF.R.U64 R12, R4, R6, R3 ;  /* 0x00000006040c7219 */ /* 0x001fc40000001203 */
[----:B------:R-:W-:-:S05]  /*b310*/  SHF.R.U32.HI R3, RZ, R6, R3 ;  /* 0x00000006ff037219 */ /* 0x000fca0000011603 */
[----:B------:R-:W0:Y:S01]  /*b320*/  LDC R20, c[0x0][0x600] ;  /* 0x00018000ff147b82 */ /* 0x000e220000000800 */
[-CC-:B-1----:R-:W-:Y:S02]  /*b330*/  SHF.R.U64 R10, R12, R8.reuse, R3.reuse ;  /* 0x000000080c0a7219 */ /* 0x182fe40000001203 */
[----:B------:R-:W-:-:S05]  /*b340*/  SHF.R.U32.HI R3, RZ, R8, R3 ;  /* 0x00000008ff037219 */ /* 0x000fca0000011603 */
[----:B------:R-:W1:Y:S01]  /*b350*/  LDC R27, c[0x0][0x648] ;  /* 0x00019200ff1b7b82 */ /* 0x000e620000000800 */
[-C--:B--2---:R-:W-:Y:S02]  /*b360*/  SHF.L.U32 R4, R5, R26.reuse, RZ ;  /* 0x0000001a05047219 */ /* 0x084fe400000006ff */
[-CC-:B------:R-:W-:Y:S02]  /*b370*/  SHF.R.U64 R14, R10, R26.reuse, R3.reuse ;  /* 0x0000001a0a0e7219 */ /* 0x180fe40000001203 */
[----:B------:R-:W-:Y:S02]  /*b380*/  SHF.R.U32.HI R5, RZ, R26, R3 ;  /* 0x0000001aff057219 */ /* 0x000fe40000011603 */
[----:B------:R-:W-:Y:S01]  /*b390*/  LOP3.LUT R25, RZ, R4, RZ, 0x33, !PT ;  /* 0x00000004ff197212 */ /* 0x000fe200078e33ff */
[----:B------:R-:W2:Y:S01]  /*b3a0*/  LDC R30, c[0x0][0x638] ;  /* 0x00018e00ff1e7b82 */ /* 0x000ea20000000800 */
[----:B------:R-:W-:Y:S01]  /*b3b0*/  SHF.L.U32 R26, R7, R26, RZ ;  /* 0x0000001a071a7219 */ /* 0x000fe200000006ff */
[----:B------:R-:W-:-:S06]  /*b3c0*/  IMAD.MOV.U32 R4, RZ, RZ, R14 ;  /* 0x000000ffff047224 */ /* 0x000fcc00078e000e */
[----:B------:R-:W0:Y:S01]  /*b3d0*/  LDC R31, c[0x0][0x610] ;  /* 0x00018400ff1f7b82 */ /* 0x000e220000000800 */
[----:B----4-:R-:W-:Y:S05]  /*b3e0*/  @!P0 BRA `(.L_x_270) ;  /* 0x0000000000288947 */ /* 0x010fea0003800000 */
[----:B------:R-:W4:Y:S02]  /*b3f0*/  LDC R3, c[0x0][0x64c] ;  /* 0x00019300ff037b82 */ /* 0x000f240000000800 */
[----:B----4-:R-:W-:-:S05]  /*b400*/  IADD3 R3, P0, R14, R3, RZ ;  /* 0x000000030e037210 */ /* 0x010fca0007f1e0ff */
        /* <DEDUP_REMOVED lines=8> */
.L_x_270:
[----:B------:R-:W-:Y:S01]  /*b490*/  ISETP.NE.AND P0, PT, R2, 0x1, PT ;  /* 0x000000010200780c */ /* 0x000fe20003f05270 */
[----:B0-----:R-:W-:Y:S01]  /*b4a0*/  VIADD R7, R20, 0xffffffff ;  /* 0xffffffff14077836 */ /* 0x001fe20000000000 */
[----:B-1-3--:R-:W-:Y:S01]  /*b4b0*/  SHF.R.U64 R0, R4, R27, R5 ;  /* 0x0000001b04007219 */ /* 0x00afe20000001205 */
[----:B------:R-:W-:Y:S01]  /*b4c0*/  IMAD.MOV R13, RZ, RZ, -R13 ;  /* 0x000000ffff0d7224 */ /* 0x000fe200078e0a0d */
[----:B------:R-:W-:Y:S01]  /*b4d0*/  LOP3.LUT R5, R10, R25, RZ, 0xc0, !PT ;  /* 0x000000190a057212 */ /* 0x000fe200078ec0ff */
[----:B------:R-:W-:Y:S01]  /*b4e0*/  IMAD.MOV.U32 R4, RZ, RZ, 0x1 ;  /* 0x00000001ff047424 */ /* 0x000fe200078e00ff */
[----:B------:R-:W-:Y:S01]  /*b4f0*/  LOP3.LUT R12, R12, R7, RZ, 0xc0, !PT ;  /* 0x000000070c0c7212 */ /* 0x000fe200078ec0ff */
[----:B------:R-:W-:Y:S02]  /*b500*/  IMAD.MOV R3, RZ, RZ, -R0 ;  /* 0x000000ffff037224 */ /* 0x000fe400078e0a00 */
[----:B------:R-:W-:Y:S02]  /*b510*/  IMAD R0, R26, R0, R5 ;  /* 0x000000001a007224 */ /* 0x000fe400078e0205 */
[----:B--2---:R-:W-:-:S02]  /*b520*/  IMAD R3, R3, R30, R14 ;  /* 0x0000001e03037224 */ /* 0x004fc400078e020e */
[----:B------:R-:W-:Y:S02]  /*b530*/  @P0 IMAD R21, R15, R13, R24 ;  /* 0x0000000d0f150224 */ /* 0x000fe400078e0218 */
[----:B------:R-:W-:Y:S01]  /*b540*/  IMAD R5, R3, R20, R12 ;  /* 0x0000001403057224 */ /* 0x000fe200078e020c */
[----:B------:R-:W-:Y:S01]  /*b550*/  PRMT R3, R4, 0x7610, R3 ;  /* 0x0000761004037816 */ /* 0x000fe20000000003 */
[----:B------:R-:W-:-:S05]  /*b560*/  IMAD R0, R0, R31, R21 ;  /* 0x0000001f00007224 */ /* 0x000fca00078e0215 */
[----:B------:R-:W-:Y:S02]  /*b570*/  SEL R148, R5, R0, !P0 ;  /* 0x0000000005947207 */ /* 0x000fe40004000000 */
[----:B------:R-:W-:-:S07]  /*b580*/  SEL R0, R0, R5, !P0 ;  /* 0x0000000500007207 */ /* 0x000fce0004000000 */
.L_x_268:
[----:B------:R-:W-:Y:S01]  /*b590*/  LOP3.LUT P0, RZ, R3, 0xff, RZ, 0xc0, !PT ;  /* 0x000000ff03ff7812 */ /* 0x000fe2000780c0ff */
[----:B-----5:R-:W-:-:S12]  /*b5a0*/  IMAD.MOV.U32 R146, RZ, RZ, R0 ;  /* 0x000000ffff927224 */ /* 0x020fd800078e0000 */
[----:B------:R-:W-:Y:S05]  /*b5b0*/  @P0 BRA `(.L_x_271) ;  /* 0xffffff5800900947 */ /* 0x000fea000383ffff */
[----:B------:R-:W-:Y:S05]  /*b5c0*/  EXIT ;  /* 0x000000000000794d */ /* 0x000fea0003800000 */
.L_x_4:
[----:B0-----:R-:W-:Y:S01]  /*b5d0*/  ULDC.64 UR4, c[0x0][0x650] ;  /* 0x0001940000047ab9 */ /* 0x001fe20000000a00 */
        /* <DEDUP_REMOVED lines=25> */
.L_x_273:
[--C-:B------:R-:W-:Y:S01]  /*b770*/  SHF.R.U64 R12, R10, R14, R11.reuse ;  /* 0x0000000e0a0c7219 */ /* 0x100fe2000000120b */
[----:B------:R-:W0:Y:S01]  /*b780*/  LDC R22, c[0x0][0x618] ;  /* 0x00018600ff167b82 */ /* 0x000e220000000800 */
[----:B------:R-:W-:Y:S01]  /*b790*/  I2FP.F32.U32 R6, R4 ;  /* 0x0000000400067245 */ /* 0x000fe20000201000 */
[----:B------:R-:W-:Y:S01]  /*b7a0*/  ULDC UR4, c[0x0][0x150] ;  /* 0x0000540000047ab9 */ /* 0x000fe20000000800 */
[----:B------:R-:W-:Y:S02]  /*b7b0*/  SHF.R.U32.HI R5, RZ, R14, R11 ;  /* 0x0000000eff057219 */ /* 0x000fe4000001160b */
[----:B------:R-:W-:Y:S01]  /*b7c0*/  IADD3 R9, P0, RZ, -R12, RZ ;  /* 0x8000000cff097210 */ /* 0x000fe20007f1e0ff */
[----:B------:R-:W-:Y:S01]  /*b7d0*/  FMUL R11, R6, UR4 ;  /* 0x00000004060b7c20 */ /* 0x000fe20008400000 */
[----:B------:R-:W-:Y:S01]  /*b7e0*/  ULDC UR4, c[0x0][0x154] ;  /* 0x0000550000047ab9 */ /* 0x000fe20000000800 */
[----:B------:R-:W1:Y:S02]  /*b7f0*/  LDC.64 R24, c[0x0][0x640] ;  /* 0x00019000ff187b82 */ /* 0x000e640000000a00 */
[----:B------:R-:W-:-:S02]  /*b800*/  IMAD.X R5, RZ, RZ, ~R5, P0 ;  /* 0x000000ffff057224 */ /* 0x000fc400000e0e05 */
[----:B------:R-:W2:Y:S01]  /*b810*/  F2I.U32.TRUNC.NTZ R11, R11 ;  /* 0x0000000b000b7305 */ /* 0x000ea2000020f000 */
[----:B------:R-:W-:-:S03]  /*b820*/  IMAD.WIDE.U32 R6, R9, R20, R16 ;  /* 0x0000001409067225 */ /* 0x000fc600078e0010 */
[----:B------:R-:W3:Y:S01]  /*b830*/  LDC R13, c[0x0][0x144] ;  /* 0x00005100ff0d7b82 */ /* 0x000ee20000000800 */
[----:B------:R-:W-:-:S04]  /*b840*/  IMAD R8, R5, R20, RZ ;  /* 0x0000001405087224 */ /* 0x000fc800078e02ff */
[----:B------:R-:W-:Y:S02]  /*b850*/  IMAD R5, R9, R21, R8 ;  /* 0x0000001509057224 */ /* 0x000fe400078e0208 */
[----:B------:R-:W-:Y:S01]  /*b860*/  IMAD.MOV.U32 R8, RZ, RZ, -0x1 ;  /* 0xffffffffff087424 */ /* 0x000fe200078e00ff */
[----:B------:R-:W4:Y:S01]  /*b870*/  LDC R14, c[0x0][0x608] ;  /* 0x00018200ff0e7b82 */ /* 0x000f220000000800 */
[----:B------:R-:W-:Y:S01]  /*b880*/  IMAD.IADD R5, R7, 0x1, R5 ;  /* 0x0000000107057824 */ /* 0x000fe200078e0205 */
[----:B------:R-:W-:-:S04]  /*b890*/  I2FP.F32.U32 R7, R3 ;  /* 0x0000000300077245 */ /* 0x000fc80000201000 */
[-C--:B0-----:R-:W-:Y:S01]  /*b8a0*/  SHF.R.U64 R10, R6, R22.reuse, R5 ;  /* 0x00000016060a7219 */ /* 0x081fe20000001205 */
[----:B--2---:R-:W-:Y:S01]  /*b8b0*/  IMAD.MOV R6, RZ, RZ, -R11 ;  /* 0x000000ffff067224 */ /* 0x004fe200078e0a0b */
[----:B------:R-:W0:Y:S01]  /*b8c0*/  LDC R9, c[0x0][0x658] ;  /* 0x00019600ff097b82 */ /* 0x000e220000000800 */
[----:B-1----:R-:W-:Y:S01]  /*b8d0*/  ISETP.NE.U32.AND P0, PT, R24, RZ, PT ;  /* 0x000000ff1800720c */ /* 0x002fe20003f05070 */
[----:B------:R-:W-:Y:S01]  /*b8e0*/  FMUL R7, R7, UR4 ;  /* 0x0000000407077c20 */ /* 0x000fe20008400000 */
[----:B------:R-:W-:Y:S02]  /*b8f0*/  SHF.R.U32.HI R5, RZ, R22, R5 ;  /* 0x00000016ff057219 */ /* 0x000fe40000011605 */
[----:B------:R-:W-:-:S03]  /*b900*/  ISETP.NE.AND.EX P0, PT, R25, RZ, PT, P0 ;  /* 0x000000ff1900720c */ /* 0x000fc60003f05300 */
[----:B------:R-:W1:Y:S01]  /*b910*/  LDC R20, c[0x0][0x148] ;  /* 0x00005200ff147b82 */ /* 0x000e620000000800 */
[----:B---3--:R-:W-:Y:S02]  /*b920*/  IMAD R23, R13, R6, R4 ;  /* 0x000000060d177224 */ /* 0x008fe400078e0204 */
[----:B------:R-:W-:-:S05]  /*b930*/  IMAD.MOV.U32 R6, RZ, RZ, 0x1 ;  /* 0x00000001ff067424 */ /* 0x000fca00078e00ff */
[----:B------:R-:W2:Y:S01]  /*b940*/  LDC R21, c[0x0][0x600] ;  /* 0x00018000ff157b82 */ /* 0x000ea20000000800 */
[-CC-:B----4-:R-:W-:Y:S02]  /*b950*/  SHF.R.U64 R13, R10, R14.reuse, R5.reuse ;  /* 0x0000000e0a0d7219 */ /* 0x190fe40000001205 */
[----:B------:R-:W-:Y:S02]  /*b960*/  SHF.R.U32.HI R4, RZ, R14, R5 ;  /* 0x0000000eff047219 */ /* 0x000fe40000011605 */
[----:B------:R3:W4:Y:S03]  /*b970*/  F2I.U32.TRUNC.NTZ R14, R7 ;  /* 0x00000007000e7305 */ /* 0x000726000020f000 */
[----:B------:R-:W1:Y:S01]  /*b980*/  LDC R26, c[0x0][0x648] ;  /* 0x00019200ff1a7b82 */ /* 0x000e620000000800 */
[-C--:B0-----:R-:W-:Y:S02]  /*b990*/  SHF.R.U64 R15, R13, R9.reuse, R4 ;  /* 0x000000090d0f7219 */ /* 0x081fe40000001204 */
[----:B------:R-:W-:-:S02]  /*b9a0*/  SHF.L.U32 R8, R8, R9, RZ ;  /* 0x0000000908087219 */ /* 0x000fc400000006ff */
[-C--:B------:R-:W-:Y:S01]  /*b9b0*/  SHF.R.U32.HI R5, RZ, R9.reuse, R4 ;  /* 0x00000009ff057219 */ /* 0x080fe20000011604 */
[----:B------:R-:W-:Y:S01]  /*b9c0*/  IMAD.MOV.U32 R4, RZ, RZ, R15 ;  /* 0x000000ffff047224 */ /* 0x000fe200078e000f */
[----:B------:R-:W-:Y:S01]  /*b9d0*/  SHF.L.U32 R22, R6, R9, RZ ;  /* 0x0000000906167219 */ /* 0x000fe200000006ff */
[----:B------:R-:W0:Y:S01]  /*b9e0*/  LDC R27, c[0x0][0x638] ;  /* 0x00018e00ff1b7b82 */ /* 0x000e220000000800 */
[----:B------:R-:W-:-:S07]  /*b9f0*/  LOP3.LUT R28, RZ, R8, RZ, 0x33, !PT ;  /* 0x00000008ff1c7212 */ /* 0x000fce00078e33ff */
        /* <DEDUP_REMOVED lines=12> */
.L_x_274:
[----:B------:R-:W-:Y:S01]  /*bac0*/  ISETP.NE.AND P0, PT, R2, 0x1, PT ;  /* 0x000000010200780c */ /* 0x000fe20003f05270 */
[----:B--2---:R-:W-:Y:S01]  /*bad0*/  VIADD R7, R21, 0xffffffff ;  /* 0xffffffff15077836 */ /* 0x004fe20000000000 */
[----:B-1----:R-:W-:Y:S01]  /*bae0*/  SHF.R.U64 R5, R4, R26, R5 ;  /* 0x0000001a04057219 */ /* 0x002fe20000001205 */
[----:B------:R-:W-:Y:S01]  /*baf0*/  IMAD.MOV R14, RZ, RZ, -R14 ;  /* 0x000000ffff0e7224 */ /* 0x000fe200078e0a0e */
[----:B------:R-:W-:Y:S01]  /*bb00*/  LOP3.LUT R4, R13, R28, RZ, 0xc0, !PT ;  /* 0x0000001c0d047212 */ /* 0x000fe200078ec0ff */
[----:B------:R-:W-:Y:S01]  /*bb10*/  IMAD.MOV.U32 R8, RZ, RZ, R12 ;  /* 0x000000ffff087224 */ /* 0x000fe200078e000c */
[----:B------:R-:W-:Y:S01]  /*bb20*/  LOP3.LUT R10, R10, R7, RZ, 0xc0, !PT ;  /* 0x000000070a0a7212 */ /* 0x000fe200078ec0ff */
[----:B------:R-:W-:Y:S02]  /*bb30*/  IMAD.MOV R6, RZ, RZ, -R5 ;  /* 0x000000ffff067224 */ /* 0x000fe400078e0a05 */
[----:B------:R-:W-:-:S04]  /*bb40*/  IMAD R4, R22, R5, R4 ;  /* 0x0000000516047224 */ /* 0x000fc800078e0204 */
[----:B------:R-:W-:Y:S02]  /*bb50*/  @P0 IMAD R23, R20, R14, R3 ;  /* 0x0000000e14170224 */ /* 0x000fe400078e0203 */
[----:B0-----:R-:W-:Y:S02]  /*bb60*/  IMAD R3, R6, R27, R15 ;  /* 0x0000001b06037224 */ /* 0x001fe400078e020f */
[----:B------:R-:W-:Y:S02]  /*bb70*/  IMAD R7, R4, R29, R23 ;  /* 0x0000001d04077224 */ /* 0x000fe400078e0217 */
[----:B------:R-:W-:Y:S02]  /*bb80*/  IMAD R4, R3, R21, R10 ;  /* 0x0000001503047224 */ /* 0x000fe400078e020a */
[----:B------:R-:W-:-:S03]  /*bb90*/  IMAD.MOV.U32 R6, RZ, RZ, 0x1 ;  /* 0x00000001ff067424 */ /* 0x000fc600078e00ff */
[----:B------:R-:W-:Y:S02]  /*bba0*/  SEL R9, R4, R7, !P0 ;  /* 0x0000000704097207 */ /* 0x000fe40004000000 */
[----:B------:R-:W-:-:S07]  /*bbb0*/  SEL R7, R7, R4, !P0 ;  /* 0x0000000407077207 */ /* 0x000fce0004000000 */
.L_x_272:
[----:B------:R-:W-:-:S08]  /*bbc0*/  NOP ;  /* 0x0000000000007918 */ /* 0x000fd00000000000 */
[----:B------:R-:W0:-:S00]  /*bbd0*/  USETMAXREG.DEALLOC.CTAPOOL 0x28 ;  /* 0x00000028000079c8 */ /* 0x000e0000080e0500 */
[----:B0-----:R-:W-:-:S13]  /*bbe0*/  ISETP.NE.AND P0, PT, R0, RZ, PT ;  /* 0x000000ff0000720c */ /* 0x001fda0003f05270 */
[----:B------:R-:W-:Y:S05]  /*bbf0*/  @P0 EXIT ;  /* 0x000000000000094d */ /* 0x000fea0003800000 */
[----:B------:R-:W-:Y:S01]  /*bc00*/  LOP3.LUT P0, RZ, R6, 0xff, RZ, 0xc0, !PT ;  /* 0x000000ff06ff7812 */ /* 0x000fe2000780c0ff */
[----:B------:R-:W-:Y:S02]  /*bc10*/  IMAD.MOV.U32 R0, RZ, RZ, 0x1 ;  /* 0x00000001ff007424 */ /* 0x000fe400078e00ff */
[----:B------:R-:W-:-:S10]  /*bc20*/  IMAD.MOV.U32 R12, RZ, RZ, RZ ;  /* 0x000000ffff0c7224 */ /* 0x000fd400078e00ff */
[----:B------:R-:W-:Y:S05]  /*bc30*/  @!P0 BRA `(.L_x_275) ;  /* 0x0000000c00308947 */ /* 0x000fea0003800000 */
[----:B------:R-:W0:Y:S01]  /*bc40*/  LDC R0, c[0x0][0x28c] ;  /* 0x0000a300ff007b82 */ /* 0x000e220000000800 */
[----:B------:R-:W-:Y:S01]  /*bc50*/  ULDC UR5, c[0x0][0x600] ;  /* 0x0001800000057ab9 */ /* 0x000fe20000000800 */
[----:B------:R-:W-:Y:S01]  /*bc60*/  ULDC UR4, c[0x0][0xc] ;  /* 0x0000030000047ab9 */ /* 0x000fe20000000800 */
[----:B------:R-:W-:Y:S01]  /*bc70*/  UIADD3 UR16, UR5, -0x1, URZ ;  /* 0xffffffff05107890 */ /* 0x000fe2000fffe03f */
[C---:B------:R-:W-:Y:S01]  /*bc80*/  LOP3.LUT P2, RZ, R18.reuse, 0x7f, RZ, 0xc0, !PT ;  /* 0x0000007f12ff7812 */ /* 0x040fe2000784c0ff */
[----:B------:R-:W-:Y:S01]  /*bc90*/  ULDC UR6, c[0x0][0x658] ;  /* 0x0001960000067ab9 */ /* 0x000fe20000000800 */
[----:B------:R-:W-:Y:S01]  /*bca0*/  ULDC UR5, c[0x0][0x10] ;  /* 0x0000040000057ab9 */ /* 0x000fe20000000800 */
[----:B------:R-:W-:Y:S01]  /*bcb0*/  UMOV UR7, 0xffffffff ;  /* 0xffffffff00077882 */ /* 0x000fe20000000000 */
[----:B------:R-:W-:Y:S01]  /*bcc0*/  UMOV UR8, 0x1 ;  /* 0x0000000100087882 */ /* 0x000fe20000000000 */
[----:B------:R-:W-:Y:S01]  /*bcd0*/  UIMAD.WIDE.U32 UR4, UR4, UR5, URZ ;  /* 0x00000005040472a5 */ /* 0x000fe2000f8e003f */
[----:B------:R-:W-:Y:S01]  /*bce0*/  LOP3.LUT P0, RZ, R18, 0x1f, RZ, 0xc0, !PT ;  /* 0x0000001f12ff7812 */ /* 0x000fe2000780c0ff */
[----:B------:R-:W-:Y:S01]  /*bcf0*/  USHF.L.U32 UR7, UR7, UR6, URZ ;  /* 0x0000000607077299 */ /* 0x000fe2000800063f */
[----:B------:R-:W-:Y:S01]  /*bd00*/  BSSY B0, `(.L_x_275) ;  /* 0x00000bf000007945 */ /* 0x000fe20003800000 */
[----:B------:R-:W-:Y:S01]  /*bd10*/  USHF.L.U32 UR18, UR8, UR6, URZ ;  /* 0x0000000608127299 */ /* 0x000fe2000800063f */
[----:B------:R-:W-:Y:S01]  /*bd20*/  IMAD.MOV.U32 R13, RZ, RZ, 0x1 ;  /* 0x00000001ff0d7424 */ /* 0x000fe200078e00ff */
[----:B------:R-:W-:Y:S01]  /*bd30*/  LOP3.LUT R11, R19, 0x2, RZ, 0xfc, !PT ;  /* 0x00000002130b7812 */ /* 0x000fe200078efcff */
[----:B------:R-:W-:Y:S01]  /*bd40*/  ULDC UR6, c[0x0][0x14] ;  /* 0x0000050000067ab9 */ /* 0x000fe20000000800 */
[----:B------:R-:W-:Y:S01]  /*bd50*/  PLOP3.LUT P0, PT, P0, P2, PT, 0x8a, 0x0 ;  /* 0x000000000000781c */ /* 0x000fe20000705172 */
[----:B------:R-:W-:Y:S01]  /*bd60*/  UIMAD.WIDE.U32 UR20, UR4, UR6, URZ ;  /* 0x00000006041472a5 */ /* 0x000fe2000f8e003f */
[----:B------:R-:W-:Y:S01]  /*bd70*/  IMAD.MOV.U32 R12, RZ, RZ, RZ ;  /* 0x000000ffff0c7224 */ /* 0x000fe200078e00ff */
[----:B------:R-:W-:-:S02]  /*bd80*/  UIMAD UR13, UR5, UR6, URZ ;  /* 0x00000006050d72a4 */ /* 0x000fc4000f8e023f */
[----:B------:R-:W-:Y:S01]  /*bd90*/  ULOP3.LUT UR17, URZ, UR7, URZ, 0x33, !UPT ;  /* 0x000000073f117292 */ /* 0x000fe2000f8e333f */
[----:B0-----:R-:W-:Y:S01]  /*bda0*/  VIADD R0, R0, 0x1f ;  /* 0x0000001f00007836 */ /* 0x001fe20000000000 */
[----:B------:R-:W-:Y:S01]  /*bdb0*/  UIADD3 UR13, UR21, UR13, URZ ;  /* 0x0000000d150d7290 */ /* 0x000fe2000fffe03f */
[----:B------:R-:W-:-:S03]  /*bdc0*/  ULDC.64 UR22, c[0x0][0x198] ;  /* 0x0000660000167ab9 */ /* 0x000fc60000000a00 */
[----:B------:R-:W-:-:S04]  /*bdd0*/  SHF.R.S32.HI R3, RZ, 0x1f, R0 ;  /* 0x0000001fff037819 */ /* 0x000fc80000011400 */
[----:B------:R-:W-:Y:S01]  /*bde0*/  LEA.HI R3, R3, R0, RZ, 0x5 ;  /* 0x0000000003037211 */ /* 0x000fe200078f28ff */
[----:B------:R-:W-:-:S03]  /*bdf0*/  IMAD.MOV.U32 R0, RZ, RZ, 0x1 ;  /* 0x00000001ff007424 */ /* 0x000fc600078e00ff */
[----:B------:R-:W-:-:S05]  /*be00*/  SHF.R.S32.HI R3, RZ, 0x5, R3 ;  /* 0x00000005ff037819 */ /* 0x000fca0000011403 */
[----:B------:R-:W-:-:S07]  /*be10*/  VIADD R10, R3, 0x1 ;  /* 0x00000001030a7836 */ /* 0x000fce0000000000 */
.L_x_287:
[----:B------:R-:W-:-:S03]  /*be20*/  UMOV UR4, 0xffffffff ;  /* 0xffffffff00047882 */ /* 0x000fc60000000000 */
[----:B------:R-:W-:Y:S05]  /*be30*/  BRA.DIV UR4, `(.L_x_276) ;  /* 0x0000001204507947 */ /* 0x000fea000b800000 */
[----:B------:R-:W-:-:S13]  /*be40*/  ELECT P6, URZ, PT ;  /* 0x00000000003f782f */ /* 0x000fda00038c0000 */
.L_x_303:
[----:B------:R-:W0:Y:S01]  /*be50*/  LDC R4, c[0x0][0x28c] ;  /* 0x0000a300ff047b82 */ /* 0x000e220000000800 */
[----:B------:R-:W-:Y:S01]  /*be60*/  BSSY B1, `(.L_x_277) ;  /* 0x0000037000017945 */ /* 0x000fe20003800000 */
[----:B0-----:R-:W-:-:S13]  /*be70*/  ISETP.LT.OR P6, PT, R4, 0x1, !P6 ;  /* 0x000000010400780c */ /* 0x001fda00077c1670 */
[----:B------:R-:W-:Y:S05]  /*be80*/  @P6 BRA `(.L_x_278) ;  /* 0x0000000000d06947 */ /* 0x000fea0003800000 */
[----:B------:R-:W-:Y:S02]  /*be90*/  IMAD R15, R9, 0xf0, RZ ;  /* 0x000000f0090f7824 */ /* 0x000fe400078e02ff */
[----:B------:R-:W-:Y:S02]  /*bea0*/  IMAD.SHL.U32 R18, R7, 0x80, RZ ;  /* 0x0000008007127824 */ /* 0x000fe400078e00ff */
[----:B------:R-:W-:Y:S02]  /*beb0*/  IMAD.MOV.U32 R20, RZ, RZ, RZ ;  /* 0x000000ffff147224 */ /* 0x000fe400078e00ff */
[----:B------:R-:W-:Y:S02]  /*bec0*/  IMAD.MOV.U32 R4, RZ, RZ, R10 ;  /* 0x000000ffff047224 */ /* 0x000fe400078e000a */
[----:B------:R-:W-:Y:S02]  /*bed0*/  IMAD.MOV.U32 R5, RZ, RZ, R0 ;  /* 0x000000ffff057224 */ /* 0x000fe400078e0000 */
[----:B------:R-:W-:-:S07]  /*bee0*/  IMAD.MOV.U32 R6, RZ, RZ, R12 ;  /* 0x000000ffff067224 */ /* 0x000fce00078e000c */
.L_x_282:
[----:B------:R-:W0:Y:S01]  /*bef0*/  S2R R14, SR_CgaCtaId ;  /* 0x00000000000e7919 */ /* 0x000e220000008800 */
[----:B------:R-:W-:Y:S01]  /*bf00*/  MOV R7, 0x400 ;  /* 0x0000040000077802 */ /* 0x000fe20000000f00 */
[----:B------:R-:W1:Y:S03]  /*bf10*/  @!P2 LDC R9, c[0x0][0x500] ;  /* 0x00014000ff09ab82 */ /* 0x000e660000000800 */
[----:B0-----:R-:W-:Y:S02]  /*bf20*/  LEA R21, R14, R7, 0x18 ;  /* 0x000000070e157211 */ /* 0x001fe400078ec0ff */
[----:B------:R-:W-:-:S03]  /*bf30*/  SHF.L.U32 R7, R5, 0x1f, RZ ;  /* 0x0000001f05077819 */ /* 0x000fc600000006ff */
[----:B------:R-:W-:-:S04]  /*bf40*/  IMAD R14, R6, 0x8, R21 ;  /* 0x00000008060e7824 */ /* 0x000fc800078e0215 */
[----:B------:R-:W0:Y:S02]  /*bf50*/  SYNCS.PHASECHK.TRANS64.TRYWAIT P1, [R14+URZ+0x48], R7 ;  /* 0x000048070e0075a7 */ /* 0x000e24000802017f */
[----:B01----:R-:W-:Y:S05]  /*bf60*/  @!P1 BRA `(.L_x_279) ;  /* 0x0000001000249947 */ /* 0x003fea0003800000 */
.L_x_304:
[----:B0-----:R-:W-:Y:S01]  /*bf70*/  PRMT R7, R11, 0x9910, RZ ;  /* 0x000099100b077816 */ /* 0x001fe200000000ff */
[----:B------:R0:W-:Y:S03]  /*bf80*/  @!P2 SYNCS.ARRIVE.TRANS64 RZ, [R14+URZ], R9 ;  /* 0x000000090effa9a7 */ /* 0x0001e6000800003f */
[----:B------:R-:W-:-:S13]  /*bf90*/  ISETP.NE.AND P1, PT, R7, 0x2, PT ;  /* 0x000000020700780c */ /* 0x000fda0003f25270 */
[----:B0-----:R-:W-:Y:S05]  /*bfa0*/  @P1 BRA `(.L_x_280) ;  /* 0x0000000000041947 */ /* 0x001fea0003800000 */
[----:B------:R-:W-:Y:S01]  /*bfb0*/  BPT.TRAP 0x1 ;  /* 0x000000040000795c */ /* 0x000fe20000300000 */
.L_x_280:
[----:B------:R-:W-:Y:S05]  /*bfc0*/  @P0 BRA `(.L_x_281) ;  /* 0x0000000000040947 */ /* 0x000fea0003800000 */
[----:B------:R-:W-:Y:S01]  /*bfd0*/  BPT.TRAP 0x1 ;  /* 0x000000040000795c */ /* 0x000fe20000300000 */
.L_x_281:
[--C-:B------:R-:W-:Y:S01]  /*bfe0*/  IMAD R7, R6, 0x2000, R21.reuse ;  /* 0x0000200006077824 */ /* 0x100fe200078e0215 */
[----:B------:R-:W-:Y:S01]  /*bff0*/  R2UR UR9, R14 ;  /* 0x000000000e0972ca */ /* 0x000fe200000e0000 */
[----:B------:R-:W-:Y:S01]  /*c000*/  IMAD R21, R6, 0x3c00, R21 ;  /* 0x00003c0006157824 */ /* 0x000fe200078e0215 */
[----:B------:R-:W-:Y:S01]  /*c010*/  UIADD3 UR4, UP0, UR22, 0xf0, URZ ;  /* 0x000000f016047890 */ /* 0x000fe2000ff1e03f */
[----:B------:R-:W-:Y:S01]  /*c020*/  VIADD R4, R4, 0xffffffff ;  /* 0xffffffff04047836 */ /* 0x000fe20000000000 */
[----:B------:R-:W-:Y:S01]  /*c030*/  R2UR UR5, R7 ;  /* 0x00000000070572ca */ /* 0x000fe200000e0000 */
[----:B------:R-:W-:Y:S01]  /*c040*/  UIADD3 UR24, UP1, UR22, 0x1f0, URZ ;  /* 0x000001f016187890 */ /* 0x000fe2000ff3e03f */
[----:B------:R-:W-:Y:S01]  /*c050*/  R2UR UR8, R21 ;  /* 0x00000000150872ca */ /* 0x000fe200000e0000 */
[----:B------:R-:W-:Y:S01]  /*c060*/  VIADD R6, R6, 0x1 ;  /* 0x0000000106067836 */ /* 0x000fe20000000000 */
[----:B------:R-:W-:Y:S01]  /*c070*/  R2UR UR11, R18 ;  /* 0x00000000120b72ca */ /* 0x000fe200000e0000 */
[----:B------:R-:W-:Y:S01]  /*c080*/  UIADD3.X UR25, URZ, UR23, URZ, UP1, !UPT ;  /* 0x000000173f197290 */ /* 0x000fe20008ffe43f */
[----:B------:R-:W-:Y:S01]  /*c090*/  R2UR UR10, R20 ;  /* 0x00000000140a72ca */ /* 0x000fe200000e0000 */
[----:B------:R-:W-:Y:S01]  /*c0a0*/  UMOV UR6, 0x0 ;  /* 0x0000000000067882 */ /* 0x000fe20000000000 */
[----:B------:R-:W-:Y:S01]  /*c0b0*/  R2UR UR12, R8 ;  /* 0x00000000080c72ca */ /* 0x000fe200000e0000 */
[----:B------:R-:W-:Y:S01]  /*c0c0*/  UMOV UR7, 0x10000000 ;  /* 0x1000000000077882 */ /* 0x000fe20000000000 */
[----:B------:R-:W-:Y:S01]  /*c0d0*/  R2UR UR19, R15 ;  /* 0x000000000f1372ca */ /* 0x000fe200000e0000 */
[----:B------:R-:W-:Y:S01]  /*c0e0*/  VIADD R20, R20, 0x20 ;  /* 0x0000002014147836 */ /* 0x000fe20000000000 */
[----:B------:R-:W-:Y:S01]  /*c0f0*/  ISETP.GT.AND P3, PT, R4, 0x1, PT ;  /* 0x000000010400780c */ /* 0x000fe20003f64270 */
[----:B------:R-:W-:Y:S01]  /*c100*/  UIADD3 UR14, UR5, 0x180, URZ ;  /* 0x00000180050e7890 */ /* 0x000fe2000fffe03f */
[----:B------:R-:W-:Y:S01]  /*c110*/  ISETP.NE.AND P1, PT, R6, 0x9, PT ;  /* 0x000000090600780c */ /* 0x000fe20003f25270 */
[----:B------:R-:W-:-:S02]  /*c120*/  UIADD3.X UR5, URZ, UR23, URZ, UP0, !UPT ;  /* 0x000000173f057290 */ /* 0x000fc400087fe43f */
[----:B------:R-:W-:Y:S01]  /*c130*/  UIADD3 UR15, UR8, 0x12180, URZ ;  /* 0x00012180080f7890 */ /* 0x000fe2000fffe03f */
[----:B------:R-:W-:Y:S02]  /*c140*/  SEL R14, RZ, 0x1, P1 ;  /* 0x00000001ff0e7807 */ /* 0x000fe40000800000 */
[----:B------:R-:W-:Y:S01]  /*c150*/  UMOV UR8, UR14 ;  /* 0x0000000e00087c82 */ /* 0x000fe20008000000 */
[----:B------:R-:W-:Y:S02]  /*c160*/  SEL R6, R6, RZ, P1 ;  /* 0x000000ff06067207 */ /* 0x000fe40000800000 */
[----:B------:R-:W-:Y:S01]  /*c170*/  LOP3.LUT R5, R5, R14, RZ, 0x3c, !PT ;  /* 0x0000000e05057212 */ /* 0x000fe200078e3cff */
[----:B------:R0:W-:Y:S02]  /*c180*/  UTMALDG.3D [UR8], [UR4], desc[UR6] ;  /* 0x00000608040075b4 */ /* 0x0001e40008011000 */
[----:B0-----:R-:W-:Y:S01]  /*c190*/  UMOV UR8, UR15 ;  /* 0x0000000f00087c82 */ /* 0x001fe20008000000 */
[----:B------:R-:W-:-:S02]  /*c1a0*/  UMOV UR11, UR19 ;  /* 0x00000013000b7c82 */ /* 0x000fc40008000000 */
[----:B------:R0:W-:Y:S02]  /*c1b0*/  UTMALDG.3D [UR8], [UR24], desc[UR6] ;  /* 0x00000608180075b4 */ /* 0x0001e40008011000 */
[----:B0-----:R-:W-:Y:S05]  /*c1c0*/  @P3 BRA `(.L_x_282) ;  /* 0xfffffffc00483947 */ /* 0x001fea000383ffff */
.L_x_278:
[----:B------:R-:W-:Y:S05]  /*c1d0*/  BSYNC B1 ;  /* 0x0000000000017941 */ /* 0x000fea0003800000 */
.L_x_277:
[----:B------:R-:W-:Y:S01]  /*c1e0*/  LOP3.LUT P3, RZ, R13, 0xff, RZ, 0xc0, !PT ;  /* 0x000000ff0dff7812 */ /* 0x000fe2000786c0ff */
[----:B------:R-:W-:Y:S01]  /*c1f0*/  IMAD.IADD R12, R3, 0x1, R12 ;  /* 0x00000001030c7824 */ /* 0x000fe200078e020c */
[----:B------:R-:W-:Y:S01]  /*c200*/  IADD3 R16, P4, R16, UR20, RZ ;  /* 0x0000001410107c10 */ /* 0x000fe2000ff9e0ff */
[----:B------:R-:W-:Y:S01]  /*c210*/  ULDC.64 UR4, c[0x0][0x650] ;  /* 0x0001940000047ab9 */ /* 0x000fe20000000a00 */
[----:B------:R-:W-:Y:S01]  /*c220*/  BSSY B1, `(.L_x_283) ;  /* 0x000006a000017945 */ /* 0x000fe20003800000 */
[----:B------:R-:W-:Y:S01]  /*c230*/  IMAD.MOV.U32 R9, RZ, RZ, -0x1 ;  /* 0xffffffffff097424 */ /* 0x000fe200078e00ff */
[----:B------:R-:W-:Y:S01]  /*c240*/  ISETP.GT.U32.AND P1, PT, R12, 0x8, PT ;  /* 0x000000080c00780c */ /* 0x000fe20003f24070 */
[----:B------:R-:W-:Y:S01]  /*c250*/  IMAD.MOV.U32 R8, RZ, RZ, -0x1 ;  /* 0xffffffffff087424 */ /* 0x000fe200078e00ff */
[----:B------:R-:W-:Y:S02]  /*c260*/  IADD3.X R17, R17, UR13, RZ, P4, !PT ;  /* 0x0000000d11117c10 */ /* 0x000fe4000a7fe4ff */
[----:B------:R-:W-:-:S02]  /*c270*/  ISETP.LT.U32.AND P1, PT, R3, 0x9, P1 ;  /* 0x000000090300780c */ /* 0x000fc40000f21070 */
[----:B------:R-:W-:Y:S01]  /*c280*/  PRMT R13, RZ, 0x7610, R13 ;  /* 0x00007610ff0d7816 */ /* 0x000fe2000000000d */
[----:B------:R-:W0:Y:S01]  /*c290*/  @P3 S2R R5, SR_CgaCtaId ;  /* 0x0000000000053919 */ /* 0x000e220000008800 */
[----:B------:R-:W-:-:S04]  /*c2a0*/  @P3 MOV R4, 0x400 ;  /* 0x0000040000043802 */ /* 0x000fc80000000f00 */
[----:B0-----:R-:W-:Y:S01]  /*c2b0*/  @P3 LEA R6, R5, R4, 0x18 ;  /* 0x0000000405063211 */ /* 0x001fe200078ec0ff */
[----:B------:R-:W-:-:S03]  /*c2c0*/  IMAD.WIDE.U32 R4, R12, 0x38e38e39, RZ ;  /* 0x38e38e390c047825 */ /* 0x000fc600078e00ff */
[----:B------:R0:W-:Y:S01]  /*c2d0*/  @P3 SYNCS.ARRIVE.TRANS64.A1T0 RZ, [R6+URZ+0xa8], RZ ;  /* 0x0000a8ff06ff39a7 */ /* 0x0001e2000810003f */
[----:B------:R-:W-:Y:S02]  /*c2e0*/  ISETP.GE.U32.AND P3, PT, R3, 0x9, PT ;  /* 0x000000090300780c */ /* 0x000fe40003f66070 */
[----:B------:R-:W-:Y:S02]  /*c2f0*/  SHF.R.U32.HI R7, RZ, 0x1, R5 ;  /* 0x00000001ff077819 */ /* 0x000fe40000011605 */
[----:B------:R-:W-:Y:S02]  /*c300*/  SEL R5, RZ, 0x1, !P1 ;  /* 0x00000001ff057807 */ /* 0x000fe40004800000 */
[----:B------:R-:W-:Y:S01]  /*c310*/  ISETP.GE.U32.AND P1, PT, R16, UR4, PT ;  /* 0x0000000410007c0c */ /* 0x000fe2000bf26070 */
[----:B------:R-:W-:Y:S01]  /*c320*/  IMAD R12, R7, -0x9, R12 ;  /* 0xfffffff7070c7824 */ /* 0x000fe200078e020c */
[----:B------:R-:W-:Y:S02]  /*c330*/  LOP3.LUT R0, R0, R5, RZ, 0x3c, !PT ;  /* 0x0000000500007212 */ /* 0x000fe400078e3cff */
[----:B------:R-:W-:-:S02]  /*c340*/  ISETP.GE.U32.AND.EX P1, PT, R17, UR5, PT, P1 ;  /* 0x0000000511007c0c */ /* 0x000fc4000bf26110 */
[----:B------:R-:W-:Y:S02]  /*c350*/  PRMT R4, RZ, 0x7610, R4 ;  /* 0x00007610ff047816 */ /* 0x000fe40000000004 */
[----:B------:R-:W-:Y:S01]  /*c360*/  @P3 LOP3.LUT R0, R0, 0x1, R7, 0x78, !PT ;  /* 0x0000000100003812 */ /* 0x000fe200078e7807 */
[----:B------:R-:W-:-:S08]  /*c370*/  IMAD.MOV.U32 R7, RZ, RZ, -0x1 ;  /* 0xffffffffff077424 */ /* 0x000fd000078e00ff */
[----:B0-----:R-:W-:Y:S05]  /*c380*/  @P1 BRA `(.L_x_284) ;  /* 0x00000004004c1947 */ /* 0x001fea0003800000 */
[----:B------:R-:W-:Y:S01]  /*c390*/  ULDC.64 UR4, c[0x0][0x628] ;  /* 0x00018a0000047ab9 */ /* 0x000fe20000000a00 */
[----:B------:R-:W0:Y:S01]  /*c3a0*/  S2R R15, SR_CTAID.X ;  /* 0x00000000000f7919 */ /* 0x000e220000002500 */
[----:B------:R-:W-:Y:S01]  /*c3b0*/  ISETP.NE.U32.AND P1, PT, RZ, UR4, PT ;  /* 0x00000004ff007c0c */ /* 0x000fe2000bf25070 */
[----:B------:R-:W-:Y:S01]  /*c3c0*/  ULDC UR7, c[0x0][0x630] ;  /* 0x00018c0000077ab9 */ /* 0x000fe20000000800 */
[----:B------:R-:W-:Y:S01]  /*c3d0*/  IMAD.MOV.U32 R4, RZ, RZ, R16 ;  /* 0x000000ffff047224 */ /* 0x000fe200078e0010 */
[----:B------:R-:W1:Y:S01]  /*c3e0*/  S2R R14, SR_CTAID.Y ;  /* 0x00000000000e7919 */ /* 0x000e620000002600 */
[----:B------:R-:W-:Y:S01]  /*c3f0*/  ISETP.NE.AND.EX P1, PT, RZ, UR5, PT, P1 ;  /* 0x00000005ff007c0c */ /* 0x000fe2000bf25310 */
[----:B------:R-:W-:-:S12]  /*c400*/  IMAD.MOV.U32 R5, RZ, RZ, R17 ;  /* 0x000000ffff057224 */ /* 0x000fd800078e0011 */
[----:B------:R-:W-:Y:S05]  /*c410*/  @!P1 BRA `(.L_x_285) ;  /* 0x0000000000289947 */ /* 0x000fea0003800000 */
[----:B------:R-:W-:Y:S02]  /*c420*/  ULDC UR6, c[0x0][0x634] ;  /* 0x00018d0000067ab9 */ /* 0x000fe40000000800 */
[----:B------:R-:W-:-:S05]  /*c430*/  IADD3 R9, P1, R16, UR6, RZ ;  /* 0x0000000610097c10 */ /* 0x000fca000ff3e0ff */
[----:B------:R-:W-:-:S04]  /*c440*/  IMAD.X R21, RZ, RZ, R17, P1 ;  /* 0x000000ffff157224 */ /* 0x000fc800008e0611 */
[----:B------:R-:W-:-:S04]  /*c450*/  IMAD.WIDE.U32 R6, R21, UR4, RZ ;  /* 0x0000000415067c25 */ /* 0x000fc8000f8e00ff */
[----:B------:R-:W-:-:S04]  /*c460*/  IMAD.WIDE.U32 R6, P1, R9, UR5, R6 ;  /* 0x0000000509067c25 */ /* 0x000fc8000f820006 */
[----:B------:R-:W-:-:S04]  /*c470*/  IMAD.WIDE.U32 R8, R9, UR4, RZ ;  /* 0x0000000409087c25 */ /* 0x000fc8000f8e00ff */
[----:B------:R-:W-:Y:S01]  /*c480*/  IMAD.X R5, RZ, RZ, RZ, P1 ;  /* 0x000000ffff057224 */ /* 0x000fe200008e06ff */
[----:B------:R-:W-:Y:S01]  /*c490*/  IADD3 RZ, P1, R9, R6, RZ ;  /* 0x0000000609ff7210 */ /* 0x000fe20007f3e0ff */
[----:B------:R-:W-:-:S04]  /*c4a0*/  IMAD.MOV.U32 R4, RZ, RZ, R7 ;  /* 0x000000ffff047224 */ /* 0x000fc800078e0007 */
[----:B------:R-:W-:-:S08]  /*c4b0*/  IMAD.WIDE.U32.X R4, R21, UR5, R4, P1 ;  /* 0x0000000515047c25 */ /* 0x000fd000088e0404 */
.L_x_285:
[--C-:B------:R-:W-:Y:S01]  /*c4c0*/  SHF.R.U64 R8, R4, UR7, R5.reuse ;  /* 0x0000000704087c19 */ /* 0x100fe20008001205 */
[----:B------:R-:W-:Y:S01]  /*c4d0*/  ULDC.64 UR4, c[0x0][0x620] ;  /* 0x0001880000047ab9 */ /* 0x000fe20000000a00 */
[----:B------:R-:W-:Y:S01]  /*c4e0*/  SHF.R.U32.HI R4, RZ, UR7, R5 ;  /* 0x00000007ff047c19 */ /* 0x000fe20008011605 */
[----:B------:R-:W2:Y:S01]  /*c4f0*/  LDC R24, c[0x0][0x144] ;  /* 0x00005100ff187b82 */ /* 0x000ea20000000800 */
[----:B------:R-:W-:Y:S01]  /*c500*/  IADD3 R7, P1, RZ, -R8, RZ ;  /* 0x80000008ff077210 */ /* 0x000fe20007f3e0ff */
[----:B------:R-:W-:Y:S01]  /*c510*/  ULDC.64 UR8, c[0x0][0x640] ;  /* 0x0001900000087ab9 */ /* 0x000fe20000000a00 */
[----:B0-----:R-:W-:Y:S01]  /*c520*/  I2FP.F32.U32 R9, R15 ;  /* 0x0000000f00097245 */ /* 0x001fe20000201000 */
[----:B------:R-:W-:Y:S02]  /*c530*/  ULDC UR6, c[0x0][0x608] ;  /* 0x0001820000067ab9 */ /* 0x000fe40000000800 */
[----:B------:R-:W-:Y:S01]  /*c540*/  IMAD.X R4, RZ, RZ, ~R4, P1 ;  /* 0x000000ffff047224 */ /* 0x000fe200008e0e04 */
[----:B------:R-:W-:Y:S01]  /*c550*/  ISETP.NE.U32.AND P1, PT, RZ, UR8, PT ;  /* 0x00000008ff007c0c */ /* 0x000fe2000bf25070 */
[----:B------:R-:W0:Y:S02]  /*c560*/  LDC R21, c[0x0][0x148] ;  /* 0x00005200ff157b82 */ /* 0x000e240000000800 */
[----:B------:R-:W-:Y:S01]  /*c570*/  IMAD R6, R4, UR4, RZ ;  /* 0x0000000404067c24 */ /* 0x000fe2000f8e02ff */
[----:B------:R-:W-:Y:S01]  /*c580*/  ISETP.NE.AND.EX P1, PT, RZ, UR9, PT, P1 ;  /* 0x00000009ff007c0c */ /* 0x000fe2000bf25310 */
[----:B------:R-:W-:Y:S01]  /*c590*/  IMAD.WIDE.U32 R4, R7, UR4, R16 ;  /* 0x0000000407047c25 */ /* 0x000fe2000f8e0010 */
[----:B------:R-:W-:-:S03]  /*c5a0*/  ULDC UR4, c[0x0][0x150] ;  /* 0x0000540000047ab9 */ /* 0x000fc60000000800 */
[----:B------:R-:W-:Y:S02]  /*c5b0*/  IMAD R7, R7, UR5, R6 ;  /* 0x0000000507077c24 */ /* 0x000fe4000f8e0206 */
[----:B------:R-:W-:Y:S01]  /*c5c0*/  FMUL R6, R9, UR4 ;  /* 0x0000000409067c20 */ /* 0x000fe20008400000 */
[----:B------:R-:W-:Y:S01]  /*c5d0*/  ULDC UR4, c[0x0][0x618] ;  /* 0x0001860000047ab9 */ /* 0x000fe20000000800 */
[----:B------:R-:W-:Y:S01]  /*c5e0*/  ULDC UR5, c[0x0][0x154] ;  /* 0x0000550000057ab9 */ /* 0x000fe20000000800 */
[----:B------:R-:W-:-:S03]  /*c5f0*/  IMAD.IADD R5, R5, 0x1, R7 ;  /* 0x0000000105057824 */ /* 0x000fc600078e0207 */
[----:B------:R-:W3:Y:S02]  /*c600*/  F2I.U32.TRUNC.NTZ R6, R6 ;  /* 0x0000000600067305 */ /* 0x000ee4000020f000 */
[----:B------:R-:W-:Y:S02]  /*c610*/  SHF.R.U64 R9, R4, UR4, R5 ;  /* 0x0000000404097c19 */ /* 0x000fe40008001205 */
[----:B-1----:R-:W-:-:S05]  /*c620*/  I2FP.F32.U32 R4, R14 ;  /* 0x0000000e00047245 */ /* 0x002fca0000201000 */
[----:B------:R-:W-:Y:S01]  /*c630*/  FMUL R22, R4, UR5 ;  /* 0x0000000504167c20 */ /* 0x000fe20008400000 */
[----:B------:R-:W-:Y:S01]  /*c640*/  SHF.R.U32.HI R4, RZ, UR4, R5 ;  /* 0x00000004ff047c19 */ /* 0x000fe20008011605 */
[----:B------:R-:W-:-:S03]  /*c650*/  ULDC UR4, c[0x0][0x658] ;  /* 0x0001960000047ab9 */ /* 0x000fc60000000800 */
[--C-:B------:R-:W-:Y:S01]  /*c660*/  SHF.R.U64 R20, R9, UR6, R4.reuse ;  /* 0x0000000609147c19 */ /* 0x100fe20008001204 */
[----:B------:R-:W1:Y:S01]  /*c670*/  F2I.U32.TRUNC.NTZ R22, R22 ;  /* 0x0000001600167305 */ /* 0x000e62000020f000 */
[----:B------:R-:W-:Y:S01]  /*c680*/  SHF.R.U32.HI R5, RZ, UR6, R4 ;  /* 0x00000006ff057c19 */ /* 0x000fe20008011604 */
[----:B---3--:R-:W-:-:S03]  /*c690*/  IMAD.MOV R6, RZ, RZ, -R6 ;  /* 0x000000ffff067224 */ /* 0x008fc600078e0a06 */
[----:B------:R-:W-:Y:S01]  /*c6a0*/  SHF.R.U64 R18, R20, UR4, R5 ;  /* 0x0000000414127c19 */ /* 0x000fe20008001205 */
[----:B--2---:R-:W-:Y:S01]  /*c6b0*/  IMAD R15, R24, R6, R15 ;  /* 0x00000006180f7224 */ /* 0x004fe200078e020f */
[----:B------:R-:W-:-:S03]  /*c6c0*/  SHF.R.U32.HI R23, RZ, UR4, R5 ;  /* 0x00000004ff177c19 */ /* 0x000fc60008011605 */
[----:B------:R-:W-:Y:S02]  /*c6d0*/  IMAD.MOV.U32 R4, RZ, RZ, R18 ;  /* 0x000000ffff047224 */ /* 0x000fe400078e0012 */
[----:B------:R-:W-:Y:S01]  /*c6e0*/  IMAD.MOV.U32 R5, RZ, RZ, R23 ;  /* 0x000000ffff057224 */ /* 0x000fe200078e0017 */
[----:B-1----:R-:W-:Y:S06]  /*c6f0*/  @!P1 BRA `(.L_x_286) ;  /* 0x0000000000289947 */ /* 0x002fec0003800000 */
[----:B------:R-:W-:Y:S02]  /*c700*/  ULDC UR4, c[0x0][0x64c] ;  /* 0x0001930000047ab9 */ /* 0x000fe40000000800 */
[----:B------:R-:W-:-:S05]  /*c710*/  IADD3 R5, P1, R18, UR4, RZ ;  /* 0x0000000412057c10 */ /* 0x000fca000ff3e0ff */
[----:B------:R-:W-:-:S04]  /*c720*/  IMAD.X R23, RZ, RZ, R23, P1 ;  /* 0x000000ffff177224 */ /* 0x000fc800008e0617 */
[----:B------:R-:W-:-:S04]  /*c730*/  IMAD.WIDE.U32 R6, R23, UR8, RZ ;  /* 0x0000000817067c25 */ /* 0x000fc8000f8e00ff */
[----:B------:R-:W-:-:S04]  /*c740*/  IMAD.WIDE.U32 R6, P1, R5, UR9, R6 ;  /* 0x0000000905067c25 */ /* 0x000fc8000f820006 */
[----:B------:R-:W-:-:S04]  /*c750*/  IMAD.WIDE.U32 R4, R5, UR8, RZ ;  /* 0x0000000805047c25 */ /* 0x000fc8000f8e00ff */
[----:B------:R-:W-:Y:S01]  /*c760*/  IMAD.MOV.U32 R4, RZ, RZ, R7 ;  /* 0x000000ffff047224 */ /* 0x000fe200078e0007 */
[----:B------:R-:W-:Y:S01]  /*c770*/  IADD3 RZ, P3, R5, R6, RZ ;  /* 0x0000000605ff7210 */ /* 0x000fe20007f7e0ff */
[----:B------:R-:W-:-:S04]  /*c780*/  IMAD.X R5, RZ, RZ, RZ, P1 ;  /* 0x000000ffff057224 */ /* 0x000fc800008e06ff */
[----:B------:R-:W-:-:S08]  /*c790*/  IMAD.WIDE.U32.X R4, R23, UR9, R4, P3 ;  /* 0x0000000917047c25 */ /* 0x000fd000098e0404 */
.L_x_286:
[----:B------:R-:W-:Y:S01]  /*c7a0*/  ISETP.NE.AND P1, PT, R2, 0x1, PT ;  /* 0x000000010200780c */ /* 0x000fe20003f25270 */
[----:B------:R-:W-:Y:S01]  /*c7b0*/  ULDC UR4, c[0x0][0x648] ;  /* 0x0001920000047ab9 */ /* 0x000fe20000000800 */
[----:B------:R-:W-:Y:S01]  /*c7c0*/  LOP3.LUT R20, R20, UR17, RZ, 0xc0, !PT ;  /* 0x0000001114147c12 */ /* 0x000fe2000f8ec0ff */
[----:B------:R-:W-:Y:S01]  /*c7d0*/  IMAD.MOV R22, RZ, RZ, -R22 ;  /* 0x000000ffff167224 */ /* 0x000fe200078e0a16 */
[----:B------:R-:W-:Y:S01]  /*c7e0*/  SHF.R.U64 R5, R4, UR4, R5 ;  /* 0x0000000404057c19 */ /* 0x000fe20008001205 */
[----:B------:R-:W-:Y:S01]  /*c7f0*/  ULDC UR4, c[0x0][0x638] ;  /* 0x00018e0000047ab9 */ /* 0x000fe20000000800 */
[----:B------:R-:W-:Y:S01]  /*c800*/  LOP3.LUT R9, R9, UR16, RZ, 0xc0, !PT ;  /* 0x0000001009097c12 */ /* 0x000fe2000f8ec0ff */
[----:B------:R-:W-:Y:S01]  /*c810*/  ULDC UR5, c[0x0][0x610] ;  /* 0x0001840000057ab9 */ /* 0x000fe20000000800 */
[----:B------:R-:W-:Y:S02]  /*c820*/  IMAD.MOV.U32 R4, RZ, RZ, 0x1 ;  /* 0x00000001ff047424 */ /* 0x000fe400078e00ff */
[----:B------:R-:W-:-:S02]  /*c830*/  IMAD.MOV R7, RZ, RZ, -R5 ;  /* 0x000000ffff077224 */ /* 0x000fc400078e0a05 */
[----:B------:R-:W-:Y:S02]  /*c840*/  IMAD R20, R5, UR18, R20 ;  /* 0x0000001205147c24 */ /* 0x000fe4000f8e0214 */
[----:B0-----:R-:W-:Y:S02]  /*c850*/  @P1 IMAD R15, R21, R22, R14 ;  /* 0x00000016150f1224 */ /* 0x001fe400078e020e */
[----:B------:R-:W-:Y:S01]  /*c860*/  IMAD R18, R7, UR4, R18 ;  /* 0x0000000407127c24 */ /* 0x000fe2000f8e0212 */
[----:B------:R-:W-:Y:S01]  /*c870*/  ULDC UR4, c[0x0][0x600] ;  /* 0x0001800000047ab9 */ /* 0x000fe20000000800 */
[----:B------:R-:W-:Y:S02]  /*c880*/  IMAD R15, R20, UR5, R15 ;  /* 0x00000005140f7c24 */ /* 0x000fe4000f8e020f */
[----:B------:R-:W-:-:S05]  /*c890*/  IMAD R18, R18, UR4, R9 ;  /* 0x0000000412127c24 */ /* 0x000fca000f8e0209 */
[----:B------:R-:W-:Y:S02]  /*c8a0*/  SEL R9, R18, R15, !P1 ;  /* 0x0000000f12097207 */ /* 0x000fe40004800000 */
[----:B------:R-:W-:-:S07]  /*c8b0*/  SEL R7, R15, R18, !P1 ;  /* 0x000000120f077207 */ /* 0x000fce0004800000 */
.L_x_284:
[----:B------:R-:W-:Y:S05]  /*c8c0*/  BSYNC B1 ;  /* 0x0000000000017941 */ /* 0x000fea0003800000 */
.L_x_283:
[----:B------:R-:W-:-:S13]  /*c8d0*/  LOP3.LUT P1, RZ, R4, 0xff, RZ, 0xc0, !PT ;  /* 0x000000ff04ff7812 */ /* 0x000fda000782c0ff */
[----:B------:R-:W-:Y:S05]  /*c8e0*/  @P1 BRA `(.L_x_287) ;  /* 0xfffffff4004c1947 */ /* 0x000fea000383ffff */
[----:B------:R-:W-:Y:S05]  /*c8f0*/  BSYNC B0 ;  /* 0x0000000000007941 */ /* 0x000fea0003800000 */
.L_x_275:
[----:B------:R-:W-:-:S03]  /*c900*/  UMOV UR4, 0xffffffff ;  /* 0xffffffff00047882 */ /* 0x000fc60000000000 */
[----:B------:R-:W-:Y:S05]  /*c910*/  BRA.DIV UR4, `(.L_x_288) ;  /* 0x0000000604cc7947 */ /* 0x000fea000b800000 */
[----:B------:R-:W-:-:S13]  /*c920*/  ELECT P6, URZ, PT ;  /* 0x00000000003f782f */ /* 0x000fda00038c0000 */
.L_x_307:
[----:B------:R-:W-:Y:S04]  /*c930*/  BSSY B0, `(.L_x_289) ;  /* 0x0000058000007945 */ /* 0x000fe80003800000 */
[----:B------:R-:W-:Y:S05]  /*c940*/  @!P6 BRA `(.L_x_290) ;  /* 0x000000040058e947 */ /* 0x000fea0003800000 */
[----:B------:R-:W-:-:S04]  /*c950*/  LOP3.LUT R19, R19, 0x2, RZ, 0xfc, !PT ;  /* 0x0000000213137812 */ /* 0x000fc800078efcff */
[----:B------:R-:W-:-:S13]  /*c960*/  ISETP.NE.AND P0, PT, R19, 0x3, PT ;  /* 0x000000031300780c */ /* 0x000fda0003f05270 */
[----:B------:R-:W-:Y:S05]  /*c970*/  @!P0 BRA `(.L_x_291) ;  /* 0x0000000000048947 */ /* 0x000fea0003800000 */
[----:B------:R-:W-:Y:S01]  /*c980*/  BPT.TRAP 0x1 ;  /* 0x000000040000795c */ /* 0x000fe20000300000 */
.L_x_291:
[----:B------:R-:W0:Y:S01]  /*c990*/  S2R R3, SR_CgaCtaId ;  /* 0x0000000000037919 */ /* 0x000e220000008800 */
[----:B------:R-:W-:-:S04]  /*c9a0*/  MOV R2, 0x400 ;  /* 0x0000040000027802 */ /* 0x000fc80000000f00 */
[----:B0-----:R-:W-:Y:S02]  /*c9b0*/  LEA R3, R3, R2, 0x18 ;  /* 0x0000000203037211 */ /* 0x001fe400078ec0ff */
[----:B------:R-:W-:-:S03]  /*c9c0*/  SHF.L.U32 R2, R0, 0x1f, RZ ;  /* 0x0000001f00027819 */ /* 0x000fc600000006ff */
[----:B------:R-:W-:-:S04]  /*c9d0*/  VIADD R3, R3, 0x48 ;  /* 0x0000004803037836 */ /* 0x000fc80000000000 */
[C---:B------:R-:W-:Y:S02]  /*c9e0*/  IMAD R7, R12.reuse, 0x8, R3 ;  /* 0x000000080c077824 */ /* 0x040fe400078e0203 */
[----:B------:R-:W-:Y:S02]  /*c9f0*/  VIADD R12, R12, 0x1 ;  /* 0x000000010c0c7836 */ /* 0x000fe40000000000 */
[----:B------:R-:W0:Y:S03]  /*ca00*/  SYNCS.PHASECHK.TRANS64.TRYWAIT P0, [R7+URZ], R2 ;  /* 0x00000002070075a7 */ /* 0x000e26000800017f */
[----:B------:R-:W-:-:S04]  /*ca10*/  ISETP.NE.AND P1, PT, R12, 0x9, PT ;  /* 0x000000090c00780c */ /* 0x000fc80003f25270 */
[----:B------:R-:W-:Y:S02]  /*ca20*/  SEL R5, RZ, 0x1, P1 ;  /* 0x00000001ff057807 */ /* 0x000fe40000800000 */
[----:B------:R-:W-:Y:S02]  /*ca30*/  SEL R12, R12, RZ, P1 ;  /* 0x000000ff0c0c7207 */ /* 0x000fe40000800000 */
[----:B------:R-:W-:-:S03]  /*ca40*/  LOP3.LUT R5, R0, R5, RZ, 0x3c, !PT ;  /* 0x0000000500057212 */ /* 0x000fc600078e3cff */
[----:B------:R-:W-:Y:S01]  /*ca50*/  IMAD R9, R12, 0x8, R3 ;  /* 0x000000080c097824 */ /* 0x000fe200078e0203 */
[----:B------:R-:W-:Y:S01]  /*ca60*/  SHF.L.U32 R4, R5, 0x1f, RZ ;  /* 0x0000001f05047819 */ /* 0x000fe200000006ff */
[----:B0-----:R-:W-:Y:S06]  /*ca70*/  @!P0 BRA `(.L_x_292) ;  /* 0x0000000400948947 */ /* 0x001fec0003800000 */
.L_x_308:
[----:B------:R-:W1:Y:S01]  /*ca80*/  SYNCS.PHASECHK.TRANS64.TRYWAIT P0, [R9+URZ], R4 ;  /* 0x00000004090075a7 */ /* 0x000e62000800017f */
[----:B------:R-:W-:-:S05]  /*ca90*/  VIADD R0, R12, 0x1 ;  /* 0x000000010c007836 */ /* 0x000fca0000000000 */
[----:B------:R-:W-:-:S04]  /*caa0*/  ISETP.NE.AND P1, PT, R0, 0x9, PT ;  /* 0x000000090000780c */ /* 0x000fc80003f25270 */
[----:B0-----:R-:W-:Y:S02]  /*cab0*/  SEL R2, RZ, 0x1, P1 ;  /* 0x00000001ff027807 */ /* 0x001fe40000800000 */
[----:B------:R-:W-:Y:S02]  /*cac0*/  SEL R0, R0, RZ, P1 ;  /* 0x000000ff00007207 */ /* 0x000fe40000800000 */
[----:B------:R-:W-:-:S03]  /*cad0*/  LOP3.LUT R7, R5, R2, RZ, 0x3c, !PT ;  /* 0x0000000205077212 */ /* 0x000fc600078e3cff */
[----:B------:R-:W-:Y:S01]  /*cae0*/  IMAD R6, R0, 0x8, R3 ;  /* 0x0000000800067824 */ /* 0x000fe200078e0203 */
[----:B------:R-:W-:Y:S01]  /*caf0*/  SHF.L.U32 R5, R7, 0x1f, RZ ;  /* 0x0000001f07057819 */ /* 0x000fe200000006ff */
[----:B-1----:R-:W-:Y:S06]  /*cb00*/  @!P0 BRA `(.L_x_293) ;  /* 0x0000000400848947 */ /* 0x002fec0003800000 */
.L_x_309:
[----:B------:R-:W1:Y:S01]  /*cb10*/  SYNCS.PHASECHK.TRANS64.TRYWAIT P0, [R6+URZ], R5 ;  /* 0x00000005060075a7 */ /* 0x000e62000800017f */
[----:B------:R-:W-:-:S05]  /*cb20*/  VIADD R0, R0, 0x1 ;  /* 0x0000000100007836 */ /* 0x000fca0000000000 */
[----:B------:R-:W-:-:S04]  /*cb30*/  ISETP.NE.AND P1, PT, R0, 0x9, PT ;  /* 0x000000090000780c */ /* 0x000fc80003f25270 */
[----:B------:R-:W-:Y:S02]  /*cb40*/  SEL R2, RZ, 0x1, P1 ;  /* 0x00000001ff027807 */ /* 0x000fe40000800000 */
[----:B------:R-:W-:Y:S02]  /*cb50*/  SEL R0, R0, RZ, P1 ;  /* 0x000000ff00007207 */ /* 0x000fe40000800000 */
[----:B------:R-:W-:-:S03]  /*cb60*/  LOP3.LUT R7, R7, R2, RZ, 0x3c, !PT ;  /* 0x0000000207077212 */ /* 0x000fc600078e3cff */
[----:B0-----:R-:W-:Y:S01]  /*cb70*/  IMAD R9, R0, 0x8, R3 ;  /* 0x0000000800097824 */ /* 0x001fe200078e0203 */
[----:B------:R-:W-:Y:S01]  /*cb80*/  SHF.L.U32 R4, R7, 0x1f, RZ ;  /* 0x0000001f07047819 */ /* 0x000fe200000006ff */
[----:B-1----:R-:W-:Y:S06]  /*cb90*/  @!P0 BRA `(.L_x_294) ;  /* 0x0000000400748947 */ /* 0x002fec0003800000 */
.L_x_310:
        /* <DEDUP_REMOVED lines=9> */
.L_x_311:
        /* <DEDUP_REMOVED lines=9> */
.L_x_312:
        /* <DEDUP_REMOVED lines=9> */
.L_x_313:
        /* <DEDUP_REMOVED lines=9> */
.L_x_314:
[----:B------:R-:W1:Y:S01]  /*cde0*/  SYNCS.PHASECHK.TRANS64.TRYWAIT P0, [R9+URZ], R4 ;  /* 0x00000004090075a7 */ /* 0x000e62000800017f */
[----:B------:R-:W-:-:S05]  /*cdf0*/  VIADD R0, R0, 0x1 ;  /* 0x0000000100007836 */ /* 0x000fca0000000000 */
[----:B------:R-:W-:-:S04]  /*ce00*/  ISETP.NE.AND P1, PT, R0, 0x9, PT ;  /* 0x000000090000780c */ /* 0x000fc80003f25270 */
[----:B------:R-:W-:Y:S02]  /*ce10*/  SEL R2, RZ, 0x1, P1 ;  /* 0x00000001ff027807 */ /* 0x000fe40000800000 */
[----:B------:R-:W-:Y:S02]  /*ce20*/  SEL R0, R0, RZ, P1 ;  /* 0x000000ff00007207 */ /* 0x000fe40000800000 */
[----:B------:R-:W-:Y:S01]  /*ce30*/  LOP3.LUT R2, R7, R2, RZ, 0x3c, !PT ;  /* 0x0000000207027212 */ /* 0x000fe200078e3cff */
[----:B-1----:R-:W-:Y:S06]  /*ce40*/  @!P0 BRA `(.L_x_299) ;  /* 0x00000004002c8947 */ /* 0x002fec0003800000 */
.L_x_315:
[----:B------:R-:W-:Y:S01]  /*ce50*/  IMAD R3, R0, 0x8, R3 ;  /* 0x0000000800037824 */ /* 0x000fe200078e0203 */
[----:B------:R-:W-:-:S07]  /*ce60*/  SHF.L.U32 R0, R2, 0x1f, RZ ;  /* 0x0000001f02007819 */ /* 0x000fce00000006ff */
.L_x_300:
[----:B--2---:R2:W3:Y:S02]  /*ce70*/  SYNCS.PHASECHK.TRANS64.TRYWAIT P0, [R3+URZ], R0 ;  /* 0x00000000030075a7 */ /* 0x0044e4000800017f */
[----:B---3--:R-:W-:Y:S05]  /*ce80*/  @!P0 NANOSLEEP.SYNCS 0x989680 ;  /* 0x009896800000895d */ /* 0x008fea0003900000 */
[----:B------:R-:W3:Y:S02]  /*ce90*/  @!P0 SYNCS.PHASECHK.TRANS64 P0, [R3+URZ], R0 ;  /* 0x00000000030085a7 */ /* 0x000ee4000800007f */
[----:B---3--:R-:W-:Y:S05]  /*cea0*/  @!P0 BRA `(.L_x_300) ;  /* 0xfffffffc00f08947 */ /* 0x008fea000383ffff */
.L_x_290:
[----:B------:R-:W-:Y:S05]  /*ceb0*/  BSYNC B0 ;  /* 0x0000000000007941 */ /* 0x000fea0003800000 */
.L_x_289:
[----:B------:R-:W-:Y:S05]  /*cec0*/  EXIT ;  /* 0x000000000000794d */ /* 0x000fea0003800000 */
.L_x_18:
[----:B---3--:R3:W4:Y:S02]  /*ced0*/  SYNCS.PHASECHK.TRANS64.TRYWAIT P1, [R3+URZ], R0 ;  /* 0x00000000030075a7 */ /* 0x008724000802017f */
[----:B----4-:R-:W-:Y:S05]  /*cee0*/  @!P1 NANOSLEEP.SYNCS 0x989680 ;  /* 0x009896800000995d */ /* 0x010fea0003900000 */
[----:B------:R-:W4:Y:S02]  /*cef0*/  @!P1 SYNCS.PHASECHK.TRANS64 P1, [R3+URZ], R0 ;  /* 0x00000000030095a7 */ /* 0x000f24000802007f */
[----:B----4-:R-:W-:Y:S05]  /*cf00*/  @!P1 BRA `(.L_x_18) ;  /* 0xfffffffc00f09947 */ /* 0x010fea000383ffff */
[----:B------:R-:W-:Y:S05]  /*cf10*/  BRA `(.L_x_17) ;  /* 0xffffff4000f07947 */ /* 0x000fea000383ffff */
.L_x_23:
[----:B-1----:R-:W-:-:S04]  /*cf20*/  IMAD.U32 R5, RZ, RZ, UR6 ;  /* 0x00000006ff057e24 */ /* 0x002fc8000f8e00ff */
[----:B------:R1:W2:Y:S03]  /*cf30*/  SYNCS.PHASECHK.TRANS64.TRYWAIT P1, [R5+URZ], R4 ;  /* 0x00000004050075a7 */ /* 0x0002a6000802017f */
[----:B--2---:R-:W-:Y:S05]  /*cf40*/  @!P1 NANOSLEEP.SYNCS 0x989680 ;  /* 0x009896800000995d */ /* 0x004fea0003900000 */
[----:B------:R-:W2:Y:S02]  /*cf50*/  @!P1 SYNCS.PHASECHK.TRANS64 P1, [R5+URZ], R4 ;  /* 0x00000004050095a7 */ /* 0x000ea4000802007f */
[----:B--2---:R-:W-:Y:S05]  /*cf60*/  @!P1 BRA `(.L_x_23) ;  /* 0xfffffffc00ec9947 */ /* 0x004fea000383ffff */
[----:B------:R-:W-:Y:S05]  /*cf70*/  BRA `(.L_x_22) ;  /* 0xffffff50009c7947 */ /* 0x000fea000383ffff */
.L_x_276:
[----:B------:R-:W-:Y:S01]  /*cf80*/  BSSY B1, `(.L_x_301) ;  /* 0x0000006000017945 */ /* 0x000fe20003800000 */
[----:B------:R-:W-:-:S07]  /*cf90*/  IMAD.MOV.U32 R15, RZ, RZ, -0x1 ;  /* 0xffffffffff0f7424 */ /* 0x000fce00078e00ff */
[----:B------:R-:W-:Y:S05]  /*cfa0*/  WARPSYNC.COLLECTIVE R15, `(.L_x_302) ;  /* 0x000000000f0c7348 */ /* 0x000fea0003c00000 */
[----:B------:R-:W-:Y:S02]  /*cfb0*/  ELECT P6, UR62, PT ;  /* 0x00000000003e782f */ /* 0x000fe400038c0000 */
[----:B------:R-:W-:Y:S01]  /*cfc0*/  MOV R14, UR62 ;  /* 0x0000003e000e7c02 */ /* 0x000fe20008000f00 */
[----:B------:R-:W-:Y:S10]  /*cfd0*/  ENDCOLLECTIVE ;  /* 0x000000000000791b */ /* 0x000ff40003800000 */
.L_x_302:
[----:B------:R-:W-:Y:S05]  /*cfe0*/  BSYNC B1 ;  /* 0x0000000000017941 */ /* 0x000fea0003800000 */
.L_x_301:
[----:B------:R-:W-:Y:S05]  /*cff0*/  BRA `(.L_x_303) ;  /* 0xffffffec00947947 */ /* 0x000fea000383ffff */
.L_x_279:
[----:B0-----:R0:W1:Y:S02]  /*d000*/  SYNCS.PHASECHK.TRANS64.TRYWAIT P1, [R14+URZ+0x48], R7 ;  /* 0x000048070e0075a7 */ /* 0x001064000802017f */
[----:B-1----:R-:W-:Y:S05]  /*d010*/  @!P1 NANOSLEEP.SYNCS 0x989680 ;  /* 0x009896800000995d */ /* 0x002fea0003900000 */
[----:B------:R-:W1:Y:S02]  /*d020*/  @!P1 SYNCS.PHASECHK.TRANS64 P1, [R14+URZ+0x48], R7 ;  /* 0x000048070e0095a7 */ /* 0x000e64000802007f */
[----:B-1----:R-:W-:Y:S05]  /*d030*/  @!P1 BRA `(.L_x_279) ;  /* 0xfffffffc00f09947 */ /* 0x002fea000383ffff */
[----:B------:R-:W-:Y:S05]  /*d040*/  BRA `(.L_x_304) ;  /* 0xffffffec00c87947 */ /* 0x000fea000383ffff */
.L_x_288:
[----:B------:R-:W-:Y:S01]  /*d050*/  BSSY B0, `(.L_x_305) ;  /* 0x0000006000007945 */ /* 0x000fe20003800000 */
[----:B------:R-:W-:-:S07]  /*d060*/  IMAD.MOV.U32 R15, RZ, RZ, -0x1 ;  /* 0xffffffffff0f7424 */ /* 0x000fce00078e00ff */
[----:B------:R-:W-:Y:S05]  /*d070*/  WARPSYNC.COLLECTIVE R15, `(.L_x_306) ;  /* 0x000000000f0c7348 */ /* 0x000fea0003c00000 */
[----:B------:R-:W-:Y:S02]  /*d080*/  ELECT P6, UR62, PT ;  /* 0x00000000003e782f */ /* 0x000fe400038c0000 */
[----:B------:R-:W-:Y:S01]  /*d090*/  MOV R14, UR62 ;  /* 0x0000003e000e7c02 */ /* 0x000fe20008000f00 */
[----:B------:R-:W-:Y:S10]  /*d0a0*/  ENDCOLLECTIVE ;  /* 0x000000000000791b */ /* 0x000ff40003800000 */
.L_x_306:
[----:B------:R-:W-:Y:S05]  /*d0b0*/  BSYNC B0 ;  /* 0x0000000000007941 */ /* 0x000fea0003800000 */
.L_x_305:
[----:B------:R-:W-:Y:S05]  /*d0c0*/  BRA `(.L_x_307) ;  /* 0xfffffff800187947 */ /* 0x000fea000383ffff */
.L_x_292:
[----:B0-----:R0:W1:Y:S02]  /*d0d0*/  SYNCS.PHASECHK.TRANS64.TRYWAIT P0, [R7+URZ], R2 ;  /* 0x00000002070075a7 */ /* 0x001064000800017f */
[----:B-1----:R-:W-:Y:S05]  /*d0e0*/  @!P0 NANOSLEEP.SYNCS 0x989680 ;  /* 0x009896800000895d */ /* 0x002fea0003900000 */
[----:B------:R-:W1:Y:S02]  /*d0f0*/  @!P0 SYNCS.PHASECHK.TRANS64 P0, [R7+URZ], R2 ;  /* 0x00000002070085a7 */ /* 0x000e64000800007f */
[----:B-1----:R-:W-:Y:S05]  /*d100*/  @!P0 BRA `(.L_x_292) ;  /* 0xfffffffc00f08947 */ /* 0x002fea000383ffff */
[----:B------:R-:W-:Y:S05]  /*d110*/  BRA `(.L_x_308) ;  /* 0xfffffff800587947 */ /* 0x000fea000383ffff */
.L_x_293:
[----:B0-----:R0:W1:Y:S02]  /*d120*/  SYNCS.PHASECHK.TRANS64.TRYWAIT P0, [R9+URZ], R4 ;  /* 0x00000004090075a7 */ /* 0x001064000800017f */
[----:B-1----:R-:W-:Y:S05]  /*d130*/  @!P0 NANOSLEEP.SYNCS 0x989680 ;  /* 0x009896800000895d */ /* 0x002fea0003900000 */
[----:B------:R-:W1:Y:S02]  /*d140*/  @!P0 SYNCS.PHASECHK.TRANS64 P0, [R9+URZ], R4 ;  /* 0x00000004090085a7 */ /* 0x000e64000800007f */
[----:B-1----:R-:W-:Y:S05]  /*d150*/  @!P0 BRA `(.L_x_293) ;  /* 0xfffffffc00f08947 */ /* 0x002fea000383ffff */
[----:B------:R-:W-:Y:S05]  /*d160*/  BRA `(.L_x_309) ;  /* 0xfffffff800687947 */ /* 0x000fea000383ffff */
.L_x_294:
[----:B0-----:R0:W1:Y:S02]  /*d170*/  SYNCS.PHASECHK.TRANS64.TRYWAIT P0, [R6+URZ], R5 ;  /* 0x00000005060075a7 */ /* 0x001064000800017f */
[----:B-1----:R-:W-:Y:S05]  /*d180*/  @!P0 NANOSLEEP.SYNCS 0x989680 ;  /* 0x009896800000895d */ /* 0x002fea0003900000 */
[----:B------:R-:W1:Y:S02]  /*d190*/  @!P0 SYNCS.PHASECHK.TRANS64 P0, [R6+URZ], R5 ;  /* 0x00000005060085a7 */ /* 0x000e64000800007f */
[----:B-1----:R-:W-:Y:S05]  /*d1a0*/  @!P0 BRA `(.L_x_294) ;  /* 0xfffffffc00f08947 */ /* 0x002fea000383ffff */
[----:B------:R-:W-:Y:S05]  /*d1b0*/  BRA `(.L_x_310) ;  /* 0xfffffff800787947 */ /* 0x000fea000383ffff */
.L_x_295:
[----:B0-----:R0:W1:Y:S02]  /*d1c0*/  SYNCS.PHASECHK.TRANS64.TRYWAIT P0, [R9+URZ], R4 ;  /* 0x00000004090075a7 */ /* 0x001064000800017f */
[----:B-1----:R-:W-:Y:S05]  /*d1d0*/  @!P0 NANOSLEEP.SYNCS 0x989680 ;  /* 0x009896800000895d */ /* 0x002fea0003900000 */
[----:B------:R-:W1:Y:S02]  /*d1e0*/  @!P0 SYNCS.PHASECHK.TRANS64 P0, [R9+URZ], R4 ;  /* 0x00000004090085a7 */ /* 0x000e64000800007f */
[----:B-1----:R-:W-:Y:S05]  /*d1f0*/  @!P0 BRA `(.L_x_295) ;  /* 0xfffffffc00f08947 */ /* 0x002fea000383ffff */
[----:B------:R-:W-:Y:S05]  /*d200*/  BRA `(.L_x_311) ;  /* 0xfffffff800887947 */ /* 0x000fea000383ffff */
.L_x_296:
[----:B0-----:R0:W1:Y:S02]  /*d210*/  SYNCS.PHASECHK.TRANS64.TRYWAIT P0, [R6+URZ], R5 ;  /* 0x00000005060075a7 */ /* 0x001064000800017f */
[----:B-1----:R-:W-:Y:S05]  /*d220*/  @!P0 NANOSLEEP.SYNCS 0x989680 ;  /* 0x009896800000895d */ /* 0x002fea0003900000 */
[----:B------:R-:W1:Y:S02]  /*d230*/  @!P0 SYNCS.PHASECHK.TRANS64 P0, [R6+URZ], R5 ;  /* 0x00000005060085a7 */ /* 0x000e64000800007f */
[----:B-1----:R-:W-:Y:S05]  /*d240*/  @!P0 BRA `(.L_x_296) ;  /* 0xfffffffc00f08947 */ /* 0x002fea000383ffff */
[----:B------:R-:W-:Y:S05]  /*d250*/  BRA `(.L_x_312) ;  /* 0xfffffff800987947 */ /* 0x000fea000383ffff */
.L_x_297:
[----:B0-----:R0:W1:Y:S02]  /*d260*/  SYNCS.PHASECHK.TRANS64.TRYWAIT P0, [R9+URZ], R4 ;  /* 0x00000004090075a7 */ /* 0x001064000800017f */
[----:B-1----:R-:W-:Y:S05]  /*d270*/  @!P0 NANOSLEEP.SYNCS 0x989680 ;  /* 0x009896800000895d */ /* 0x002fea0003900000 */
[----:B------:R-:W1:Y:S02]  /*d280*/  @!P0 SYNCS.PHASECHK.TRANS64 P0, [R9+URZ], R4 ;  /* 0x00000004090085a7 */ /* 0x000e64000800007f */
[----:B-1----:R-:W-:Y:S05]  /*d290*/  @!P0 BRA `(.L_x_297) ;  /* 0xfffffffc00f08947 */ /* 0x002fea000383ffff */
[----:B------:R-:W-:Y:S05]  /*d2a0*/  BRA `(.L_x_313) ;  /* 0xfffffff800a87947 */ /* 0x000fea000383ffff */
.L_x_298:
[----:B0-----:R0:W1:Y:S02]  /*d2b0*/  SYNCS.PHASECHK.TRANS64.TRYWAIT P0, [R6+URZ], R5 ;  /* 0x00000005060075a7 */ /* 0x001064000800017f */
[----:B-1----:R-:W-:Y:S05]  /*d2c0*/  @!P0 NANOSLEEP.SYNCS 0x989680 ;  /* 0x009896800000895d */ /* 0x002fea0003900000 */
[----:B------:R-:W1:Y:S02]  /*d2d0*/  @!P0 SYNCS.PHASECHK.TRANS64 P0, [R6+URZ], R5 ;  /* 0x00000005060085a7 */ /* 0x000e64000800007f */
[----:B-1----:R-:W-:Y:S05]  /*d2e0*/  @!P0 BRA `(.L_x_298) ;  /* 0xfffffffc00f08947 */ /* 0x002fea000383ffff */
[----:B------:R-:W-:Y:S05]  /*d2f0*/  BRA `(.L_x_314) ;  /* 0xfffffff800b87947 */ /* 0x000fea000383ffff */
.L_x_299:
[----:B-1----:R1:W2:Y:S02]  /*d300*/  SYNCS.PHASECHK.TRANS64.TRYWAIT P0, [R9+URZ], R4 ;  /* 0x00000004090075a7 */ /* 0x0022a4000800017f */
[----:B--2---:R-:W-:Y:S05]  /*d310*/  @!P0 NANOSLEEP.SYNCS 0x989680 ;  /* 0x009896800000895d */ /* 0x004fea0003900000 */
[----:B------:R-:W2:Y:S02]  /*d320*/  @!P0 SYNCS.PHASECHK.TRANS64 P0, [R9+URZ], R4 ;  /* 0x00000004090085a7 */ /* 0x000ea4000800007f */
[----:B--2---:R-:W-:Y:S05]  /*d330*/  @!P0 BRA `(.L_x_299) ;  /* 0xfffffffc00f08947 */ /* 0x004fea000383ffff */
[----:B------:R-:W-:Y:S05]  /*d340*/  BRA `(.L_x_315) ;  /* 0xfffffff800c07947 */ /* 0x000fea000383ffff */
.L_x_316:
[----:B------:R-:W-:-:S00]  /*d350*/  BRA `(.L_x_316) ;  /* 0xfffffffc00fc7947 */ /* 0x000fc0000383ffff */
[----:B------:R-:W-:-:S00]  /*d360*/  NOP ;  /* 0x0000000000007918 */ /* 0x000fc00000000000 */
        /* <DEDUP_REMOVED lines=9> */
.L_x_317:


//--------------------- .nv.global.init           --------------------------
	.section	.nv.global.init,"aw",@progbits
.nv.global.init:
	.type		$str$22,@object
	.size		$str$22,($str$23 - $str$22)
$str$22:
        /*0000*/ 	.byte	0x6b, 0x5f, 0x74, 0x69, 0x6c, 0x65, 0x5f, 0x63, 0x6f, 0x75, 0x6e, 0x74, 0x20, 0x3e, 0x3d, 0x20
        /*0010*/ 	.byte	0x31, 0x00
	.type		$str$23,@object
	.size		$str$23,(__unnamed_1 - $str$23)
$str$23:
        /*0012*/ 	.byte	0x2f, 0x74, 0x6d, 0x70, 0x2f, 0x63, 0x75, 0x74, 0x6c, 0x61, 0x73, 0x73, 0x5f, 0x73, 0x77, 0x65
        /*0022*/ 	.byte	0x65, 0x70, 0x5f, 0x73, 0x72, 0x63, 0x2f, 0x69, 0x6e, 0x63, 0x6c, 0x75, 0x64, 0x65, 0x2f, 0x63
        /*0032*/ 	.byte	0x75, 0x74, 0x6c, 0x61, 0x73, 0x73, 0x2f, 0x67, 0x65, 0x6d, 0x6d, 0x2f, 0x63, 0x6f, 0x6c, 0x6c
        /*0042*/ 	.byte	0x65, 0x63, 0x74, 0x69, 0x76, 0x65, 0x2f, 0x73, 0x6d, 0x39, 0x30, 0x5f, 0x6d, 0x6d, 0x61, 0x5f
        /*0052*/ 	.byte	0x74, 0x6d, 0x61, 0x5f, 0x67, 0x6d, 0x6d, 0x61, 0x5f, 0x73, 0x73, 0x5f, 0x77, 0x61, 0x72, 0x70
        /*0062*/ 	.byte	0x73, 0x70, 0x65, 0x63, 0x69, 0x61, 0x6c, 0x69, 0x7a, 0x65, 0x64, 0x2e, 0x68, 0x70, 0x70, 0x00
	.type		__unnamed_1,@object
	.size		__unnamed_1,(.L_0 - __unnamed_1)
__unnamed_1:
        /*0072*/ 	.byte	0x76, 0x6f, 0x69, 0x64, 0x20, 0x63, 0x75, 0x74, 0x6c, 0x61, 0x73, 0x73, 0x3a, 0x3a, 0x67, 0x65
        /* <DEDUP_REMOVED lines=180> */
        /*0bc2*/ 	.byte	0x69, 0x74, 0x79, 0x5d, 0x00
.L_0:


//--------------------- .nv.shared._ZN7cutlass13device_kernelINS_4gemm6kernel13GemmUniversalIN4cute5tupleIJiiiiEEENS1_10collective13CollectiveMmaINS1_34MainloopSm90TmaGmmaWarpSpecializedILi9ENS5_IJNS4_1CILi1EEESB_SB_EEENS1_35KernelTmaWarpSpecializedCooperativeEEENS5_IJNSA_ILi128EEENSA_ILi240EEENSA_ILi32EEEEEENS_10bfloat16_tENS5_IJlSB_lEEESJ_SK_NS4_8TiledMMAINS4_8MMA_AtomIJNS4_4SM904GMMA27MMA_64x16x16_F32BF16BF16_SSILNSO_5MajorE0ELSQ_0ELNSO_7ScaleInE1ELSR_1EEEEEENS4_6LayoutINS5_IJNSA_ILi2EEESB_SB_EEENS5_IJSB_NSA_ILi0EEESX_EEEEENS5_IJNS4_10UnderscoreES10_S10_EEEEENS4_13SM90_TMA_LOADENS4_14ComposedLayoutINS4_7SwizzleILi2ELi4ELi3EEENS4_18smem_ptr_flag_bitsILi16EEENSU_INS5_IJNSA_ILi8EEESH_EEENS5_IJSH_SB_EEEEEEEvNS4_8identityES13_S1D_vS1E_EENS_8epilogue10collective6detail29Sm90TmaWarpSpecializedAdapterINS1H_15DefaultEpilogueISJ_SK_SK_NS1G_6thread17LinearCombinationISJ_Li1EffLNS1L_9ScaleType4KindE0ELNS_15FloatRoundStyleE2ESJ_EENS1_15EpilogueDefaultEEEEEvvEEEEvNT_6ParamsE --------------------------
	.section	.nv.shared._ZN7cutlass13device_kernelINS_4gemm6kernel13GemmUniversalIN4cute5tupleIJiiiiEEENS1_10collective13CollectiveMmaINS1_34MainloopSm90TmaGmmaWarpSpecializedILi9ENS5_IJNS4_1CILi1EEESB_SB_EEENS1_35KernelTmaWarpSpecializedCooperativeEEENS5_IJNSA_ILi128EEENSA_ILi240EEENSA_ILi32EEEEEENS_10bfloat16_tENS5_IJlSB_lEEESJ_SK_NS4_8TiledMMAINS4_8MMA_AtomIJNS4_4SM904GMMA27MMA_64x16x16_F32BF16BF16_SSILNSO_5MajorE0ELSQ_0ELNSO_7ScaleInE1ELSR_1EEEEEENS4_6LayoutINS5_IJNSA_ILi2EEESB_SB_EEENS5_IJSB_NSA_ILi0EEESX_EEEEENS5_IJNS4_10UnderscoreES10_S10_EEEEENS4_13SM90_TMA_LOADENS4_14ComposedLayoutINS4_7SwizzleILi2ELi4ELi3EEENS4_18smem_ptr_flag_bitsILi16EEENSU_INS5_IJNSA_ILi8EEESH_EEENS5_IJSH_SB_EEEEEEEvNS4_8identityES13_S1D_vS1E_EENS_8epilogue10collective6detail29Sm90TmaWarpSpecializedAdapterINS1H_15DefaultEpilogueISJ_SK_SK_NS1G_6thread17LinearCombinationISJ_Li1EffLNS1L_9ScaleType4KindE0ELNS_15FloatRoundStyleE2ESJ_EENS1_15EpilogueDefaultEEEEEvvEEEEvNT_6ParamsE,"aw",@nobits
	.sectionflags	@""
	.align	16
	.zero		1024


//--------------------- .nv.shared.reserved.0     --------------------------
	.section	.nv.shared.reserved.0,"aw",@nobits
	.weak		__nv_reservedSMEM_offset_0_alias
	.size		__nv_reservedSMEM_offset_0_alias, 0, 0
	.other		__nv_reservedSMEM_offset_0_alias,@"STO_CUDA_RESERVED_SHARED STV_DEFAULT"
__nv_reservedSMEM_offset_0_alias:
	.zero		0


//--------------------- .nv.global                --------------------------
	.section	.nv.global,"aw",@nobits
.nv.global:
	.type		_ZN40_INTERNAL_e346c283_4_k_cu_2bd0dfbd_126164cute1_E,@object
	.size		_ZN40_INTERNAL_e346c283_4_k_cu_2bd0dfbd_126164cute1_E,(_ZN40_INTERNAL_e346c283_4_k_cu_2bd0dfbd_126164cuda3std3__45__cpo6cbeginE - _ZN40_INTERNAL_e346c283_4_k_cu_2bd0dfbd_126164cute1_E)
_ZN40_INTERNAL_e346c283_4_k_cu_2bd0dfbd_126164cute1_E:
	.zero		1
	.type		_ZN40_INTERNAL_e346c283_4_k_cu_2bd0dfbd_126164cuda3std3__45__cpo6cbeginE,@object
	.size		_ZN40_INTERNAL_e346c283_4_k_cu_2bd0dfbd_126164cuda3std3__45__cpo6cbeginE,(_ZN40_INTERNAL_e346c283_4_k_cu_2bd0dfbd_126164cuda3std3__48in_placeE - _ZN40_INTERNAL_e346c283_4_k_cu_2bd0dfbd_126164cuda3std3__45__cpo6cbeginE)
_ZN40_INTERNAL_e346c283_4_k_cu_2bd0dfbd_126164cuda3std3__45__cpo6cbeginE:
	.zero		1
	.type		_ZN40_INTERNAL_e346c283_4_k_cu_2bd0dfbd_126164cuda3std3__48in_placeE,@object
	.size		_ZN40_INTERNAL_e346c283_4_k_cu_2bd0dfbd_126164cuda3std3__48in_placeE,(_ZN40_INTERNAL_e346c283_4_k_cu_2bd0dfbd_126164cuda3std6ranges3__45__cpo9iter_moveE - _ZN40_INTERNAL_e346c283_4_k_cu_2bd0dfbd_126164cuda3std3__48in_placeE)
_ZN40_INTERNAL_e346c283_4_k_cu_2bd0dfbd_126164cuda3std3__48in_placeE:
	.zero		1
	.type		_ZN40_INTERNAL_e346c283_4_k_cu_2bd0dfbd_126164cuda3std6ranges3__45__cpo9iter_moveE,@object
	.size		_ZN40_INTERNAL_e346c283_4_k_cu_2bd0dfbd_126164cuda3std6ranges3__45__cpo9iter_moveE,(_ZN40_INTERNAL_e346c283_4_k_cu_2bd0dfbd_126164cuda3std3__45__cpo5beginE - _ZN40_INTERNAL_e346c283_4_k_cu_2bd0dfbd_126164cuda3std6ranges3__45__cpo9iter_moveE)
_ZN40_INTERNAL_e346c283_4_k_cu_2bd0dfbd_126164cuda3std6ranges3__45__cpo9iter_moveE:
	.zero		1
	.type		_ZN40_INTERNAL_e346c283_4_k_cu_2bd0dfbd_126164cuda3std3__45__cpo5beginE,@object
	.size		_ZN40_INTERNAL_e346c283_4_k_cu_2bd0dfbd_126164cuda3std3__45__cpo5beginE,(_ZN40_INTERNAL_e346c283_4_k_cu_2bd0dfbd_126164cuda3std3__442_GLOBAL__N__e346c283_4_k_cu_2bd0dfbd_126166ignoreE - _ZN40_INTERNAL_e346c283_4_k_cu_2bd0dfbd_126164cuda3std3__45__cpo5beginE)
_ZN40_INTERNAL_e346c283_4_k_cu_2bd0dfbd_126164cuda3std3__45__cpo5beginE:
	.zero		1
	.type		_ZN40_INTERNAL_e346c283_4_k_cu_2bd0dfbd_126164cuda3std3__442_GLOBAL__N__e346c283_4_k_cu_2bd0dfbd_126166ignoreE,@object
	.size		_ZN40_INTERNAL_e346c283_4_k_cu_2bd0dfbd_126164cuda3std3__442_GLOBAL__N__e346c283_4_k_cu_2bd0dfbd_126166ignoreE,(_ZN40_INTERNAL_e346c283_4_k_cu_2bd0dfbd_126164cute7productE - _ZN40_INTERNAL_e346c283_4_k_cu_2bd0dfbd_126164cuda3std3__442_GLOBAL__N__e346c283_4_k_cu_2bd0dfbd_126166ignoreE)
_ZN40_INTERNAL_e346c283_4_k_cu_2bd0dfbd_126164cuda3std3__442_GLOBAL__N__e346c283_4_k_cu_2bd0dfbd_126166ignoreE:
	.zero		1
	.type		_ZN40_INTERNAL_e346c283_4_k_cu_2bd0dfbd_126164cute7productE,@object
	.size		_ZN40_INTERNAL_e346c283_4_k_cu_2bd0dfbd_126164cute7productE,(_ZN40_INTERNAL_e346c283_4_k_cu_2bd0dfbd_126164cuda3std3__45__cpo3endE - _ZN40_INTERNAL_e346c283_4_k_cu_2bd0dfbd_126164cute7productE)
_ZN40_INTERNAL_e346c283_4_k_cu_2bd0dfbd_126164cute7productE:
	.zero		1
	.type		_ZN40_INTERNAL_e346c283_4_k_cu_2bd0dfbd_126164cuda3std3__45__cpo3endE,@object
	.size		_ZN40_INTERNAL_e346c283_4_k_cu_2bd0dfbd_126164cuda3std3__45__cpo3endE,(_ZN40_INTERNAL_e346c283_4_k_cu_2bd0dfbd_126164cuda3std3__419piecewise_constructE - _ZN40_INTERNAL_e346c283_4_k_cu_2bd0dfbd_126164cuda3std3__45__cpo3endE)
_ZN40_INTERNAL_e346c283_4_k_cu_2bd0dfbd_126164cuda3std3__45__cpo3endE:
	.zero		1
	.type		_ZN40_INTERNAL_e346c283_4_k_cu_2bd0dfbd_126164cuda3std3__419piecewise_constructE,@object
	.size		_ZN40_INTERNAL_e346c283_4_k_cu_2bd0dfbd_126164cuda3std3__419piecewise_constructE,(_ZN40_INTERNAL_e346c283_4_k_cu_2bd0dfbd_126164cuda3std3__45__cpo4cendE - _ZN40_INTERNAL_e346c283_4_k_cu_2bd0dfbd_126164cuda3std3__419piecewise_constructE)
_ZN40_INTERNAL_e346c283_4_k_cu_2bd0dfbd_126164cuda3std3__419piecewise_constructE:
	.zero		1
	.type		_ZN40_INTERNAL_e346c283_4_k_cu_2bd0dfbd_126164cuda3std3__45__cpo4cendE,@object
	.size		_ZN40_INTERNAL_e346c283_4_k_cu_2bd0dfbd_126164cuda3std3__45__cpo4cendE,(_ZN40_INTERNAL_e346c283_4_k_cu_2bd0dfbd_126164cuda3std6ranges3__45__cpo4swapE - _ZN40_INTERNAL_e346c283_4_k_cu_2bd0dfbd_126164cuda3std3__45__cpo4cendE)
_ZN40_INTERNAL_e346c283_4_k_cu_2bd0dfbd_126164cuda3std3__45__cpo4cendE:
	.zero		1
	.type		_ZN40_INTERNAL_e346c283_4_k_cu_2bd0dfbd_126164cuda3std6ranges3__45__cpo4swapE,@object
	.size		_ZN40_INTERNAL_e346c283_4_k_cu_2bd0dfbd_126164cuda3std6ranges3__45__cpo4swapE,(.L_8 - _ZN40_INTERNAL_e346c283_4_k_cu_2bd0dfbd_126164cuda3std6ranges3__45__cpo4swapE)
_ZN40_INTERNAL_e346c283_4_k_cu_2bd0dfbd_126164cuda3std6ranges3__45__cpo4swapE:
	.zero		1
.L_8:


//--------------------- .nv.constant0._ZN7cutlass13device_kernelINS_4gemm6kernel13GemmUniversalIN4cute5tupleIJiiiiEEENS1_10collective13CollectiveMmaINS1_34MainloopSm90TmaGmmaWarpSpecializedILi9ENS5_IJNS4_1CILi1EEESB_SB_EEENS1_35KernelTmaWarpSpecializedCooperativeEEENS5_IJNSA_ILi128EEENSA_ILi240EEENSA_ILi32EEEEEENS_10bfloat16_tENS5_IJlSB_lEEESJ_SK_NS4_8TiledMMAINS4_8MMA_AtomIJNS4_4SM904GMMA27MMA_64x16x16_F32BF16BF16_SSILNSO_5MajorE0ELSQ_0ELNSO_7ScaleInE1ELSR_1EEEEEENS4_6LayoutINS5_IJNSA_ILi2EEESB_SB_EEENS5_IJSB_NSA_ILi0EEESX_EEEEENS5_IJNS4_10UnderscoreES10_S10_EEEEENS4_13SM90_TMA_LOADENS4_14ComposedLayoutINS4_7SwizzleILi2ELi4ELi3EEENS4_18smem_ptr_flag_bitsILi16EEENSU_INS5_IJNSA_ILi8EEESH_EEENS5_IJSH_SB_EEEEEEEvNS4_8identityES13_S1D_vS1E_EENS_8epilogue10collective6detail29Sm90TmaWarpSpecializedAdapterINS1H_15DefaultEpilogueISJ_SK_SK_NS1G_6thread17LinearCombinationISJ_Li1EffLNS1L_9ScaleType4KindE0ELNS_15FloatRoundStyleE2ESJ_EENS1_15EpilogueDefaultEEEEEvvEEEEvNT_6ParamsE --------------------------
	.section	.nv.constant0._ZN7cutlass13device_kernelINS_4gemm6kernel13GemmUniversalIN4cute5tupleIJiiiiEEENS1_10collective13CollectiveMmaINS1_34MainloopSm90TmaGmmaWarpSpecializedILi9ENS5_IJNS4_1CILi1EEESB_SB_EEENS1_35KernelTmaWarpSpecializedCooperativeEEENS5_IJNSA_ILi128EEENSA_ILi240EEENSA_ILi32EEEEEENS_10bfloat16_tENS5_IJlSB_lEEESJ_SK_NS4_8TiledMMAINS4_8MMA_AtomIJNS4_4SM904GMMA27MMA_64x16x16_F32BF16BF16_SSILNSO_5MajorE0ELSQ_0ELNSO_7ScaleInE1ELSR_1EEEEEENS4_6LayoutINS5_IJNSA_ILi2EEESB_SB_EEENS5_IJSB_NSA_ILi0EEESX_EEEEENS5_IJNS4_10UnderscoreES10_S10_EEEEENS4_13SM90_TMA_LOADENS4_14ComposedLayoutINS4_7SwizzleILi2ELi4ELi3EEENS4_18smem_ptr_flag_bitsILi16EEENSU_INS5_IJNSA_ILi8EEESH_EEENS5_IJSH_SB_EEEEEEEvNS4_8identityES13_S1D_vS1E_EENS_8epilogue10collective6detail29Sm90TmaWarpSpecializedAdapterINS1H_15DefaultEpilogueISJ_SK_SK_NS1G_6thread17LinearCombinationISJ_Li1EffLNS1L_9ScaleType4KindE0ELNS_15FloatRoundStyleE2ESJ_EENS1_15EpilogueDefaultEEEEEvvEEEEvNT_6ParamsE,"a",@progbits
	.sectionflags	@""
	.align	4
.nv.constant0._ZN7cutlass13device_kernelINS_4gemm6kernel13GemmUniversalIN4cute5tupleIJiiiiEEENS1_10collective13CollectiveMmaINS1_34MainloopSm90TmaGmmaWarpSpecializedILi9ENS5_IJNS4_1CILi1EEESB_SB_EEENS1_35KernelTmaWarpSpecializedCooperativeEEENS5_IJNSA_ILi128EEENSA_ILi240EEENSA_ILi32EEEEEENS_10bfloat16_tENS5_IJlSB_lEEESJ_SK_NS4_8TiledMMAINS4_8MMA_AtomIJNS4_4SM904GMMA27MMA_64x16x16_F32BF16BF16_SSILNSO_5MajorE0ELSQ_0ELNSO_7ScaleInE1ELSR_1EEEEEENS4_6LayoutINS5_IJNSA_ILi2EEESB_SB_EEENS5_IJSB_NSA_ILi0EEESX_EEEEENS5_IJNS4_10UnderscoreES10_S10_EEEEENS4_13SM90_TMA_LOADENS4_14ComposedLayoutINS4_7SwizzleILi2ELi4ELi3EEENS4_18smem_ptr_flag_bitsILi16EEENSU_INS5_IJNSA_ILi8EEESH_EEENS5_IJSH_SB_EEEEEEEvNS4_8identityES13_S1D_vS1E_EENS_8epilogue10collective6detail29Sm90TmaWarpSpecializedAdapterINS1H_15DefaultEpilogueISJ_SK_SK_NS1G_6thread17LinearCombinationISJ_Li1EffLNS1L_9ScaleType4KindE0ELNS_15FloatRoundStyleE2ESJ_EENS1_15EpilogueDefaultEEEEEvvEEEEvNT_6ParamsE:
	.zero		1664


//--------------------- SYMBOLS --------------------------

	.type		.nv.reservedSmem.offset0,@object
	.size		.nv.reservedSmem.offset0,0x4
	.type		__assertfail,@function
